//
// Generated by NVIDIA NVVM Compiler
//
// Compiler Build ID: CL-36424714
// Cuda compilation tools, release 13.0, V13.0.88
// Based on NVVM 20.0.0
//

.version 9.0
.target sm_100
.address_size 64

	// .globl	_Z17convolutionRowGPUPfS_S_iii

.visible .entry _Z17convolutionRowGPUPfS_S_iii(
	.param .u64 .ptr .align 1 _Z17convolutionRowGPUPfS_S_iii_param_0,
	.param .u64 .ptr .align 1 _Z17convolutionRowGPUPfS_S_iii_param_1,
	.param .u64 .ptr .align 1 _Z17convolutionRowGPUPfS_S_iii_param_2,
	.param .u32 _Z17convolutionRowGPUPfS_S_iii_param_3,
	.param .u32 _Z17convolutionRowGPUPfS_S_iii_param_4,
	.param .u32 _Z17convolutionRowGPUPfS_S_iii_param_5
)
{
	.reg .pred 	%p<52>;
	.reg .b32 	%r<66>;
	.reg .b32 	%f<86>;
	.reg .b64 	%rd<25>;

	ld.param.u64 	%rd10, [_Z17convolutionRowGPUPfS_S_iii_param_0];
	ld.param.u64 	%rd11, [_Z17convolutionRowGPUPfS_S_iii_param_1];
	ld.param.u64 	%rd12, [_Z17convolutionRowGPUPfS_S_iii_param_2];
	ld.param.u32 	%r27, [_Z17convolutionRowGPUPfS_S_iii_param_3];
	ld.param.u32 	%r28, [_Z17convolutionRowGPUPfS_S_iii_param_5];
	cvta.to.global.u64 	%rd1, %rd12;
	cvta.to.global.u64 	%rd2, %rd11;
	mov.u32 	%r29, %tid.x;
	mov.u32 	%r30, %ntid.x;
	mov.u32 	%r31, %ctaid.x;
	mad.lo.s32 	%r1, %r30, %r31, %r29;
	setp.lt.s32 	%p1, %r28, 0;
	@%p1 bra 	$L__BB0_40;
	cvta.to.global.u64 	%rd13, %rd10;
	neg.s32 	%r64, %r28;
	mov.u32 	%r32, %ctaid.y;
	mov.u32 	%r33, %ntid.y;
	mov.u32 	%r34, %tid.y;
	mad.lo.s32 	%r35, %r33, %r32, %r34;
	mad.lo.s32 	%r3, %r27, %r35, %r1;
	mul.wide.s32 	%rd14, %r3, 4;
	add.s64 	%rd3, %rd13, %rd14;
	setp.lt.u32 	%p2, %r28, 4;
	mov.f32 	%f78, 0f00000000;
	@%p2 bra 	$L__BB0_21;
	shl.b32 	%r59, %r28, 1;
	sub.s32 	%r62, 3, %r28;
	and.b32  	%r36, %r59, -8;
	neg.s32 	%r61, %r36;
	sub.s32 	%r60, %r3, %r28;
	sub.s32 	%r58, %r1, %r28;
	mov.f32 	%f78, 0f00000000;
$L__BB0_3:
	.pragma "nounroll";
	setp.lt.s32 	%p3, %r58, 0;
	setp.ge.s32 	%p4, %r58, %r27;
	mul.wide.s32 	%rd15, %r59, 4;
	add.s64 	%rd4, %rd1, %rd15;
	mul.wide.s32 	%rd16, %r60, 4;
	add.s64 	%rd5, %rd2, %rd16;
	or.pred  	%p5, %p3, %p4;
	@%p5 bra 	$L__BB0_5;
	ld.global.f32 	%f37, [%rd5];
	ld.global.f32 	%f38, [%rd4];
	fma.rn.f32 	%f78, %f37, %f38, %f78;
$L__BB0_5:
	st.global.f32 	[%rd3], %f78;
	add.s32 	%r37, %r58, 1;
	setp.lt.s32 	%p6, %r37, 0;
	setp.ge.s32 	%p7, %r37, %r27;
	or.pred  	%p8, %p6, %p7;
	@%p8 bra 	$L__BB0_7;
	ld.global.f32 	%f39, [%rd5+4];
	ld.global.f32 	%f40, [%rd4+-4];
	fma.rn.f32 	%f78, %f39, %f40, %f78;
$L__BB0_7:
	st.global.f32 	[%rd3], %f78;
	add.s32 	%r38, %r58, 2;
	setp.lt.s32 	%p9, %r38, 0;
	setp.ge.s32 	%p10, %r38, %r27;
	or.pred  	%p11, %p9, %p10;
	@%p11 bra 	$L__BB0_9;
	ld.global.f32 	%f41, [%rd5+8];
	ld.global.f32 	%f42, [%rd4+-8];
	fma.rn.f32 	%f78, %f41, %f42, %f78;
$L__BB0_9:
	st.global.f32 	[%rd3], %f78;
	add.s32 	%r39, %r58, 3;
	setp.lt.s32 	%p12, %r39, 0;
	setp.ge.s32 	%p13, %r39, %r27;
	or.pred  	%p14, %p12, %p13;
	@%p14 bra 	$L__BB0_11;
	ld.global.f32 	%f43, [%rd5+12];
	ld.global.f32 	%f44, [%rd4+-12];
	fma.rn.f32 	%f78, %f43, %f44, %f78;
$L__BB0_11:
	st.global.f32 	[%rd3], %f78;
	add.s32 	%r40, %r58, 4;
	setp.lt.s32 	%p15, %r40, 0;
	setp.ge.s32 	%p16, %r40, %r27;
	or.pred  	%p17, %p15, %p16;
	@%p17 bra 	$L__BB0_13;
	ld.global.f32 	%f45, [%rd5+16];
	ld.global.f32 	%f46, [%rd4+-16];
	fma.rn.f32 	%f78, %f45, %f46, %f78;
$L__BB0_13:
	st.global.f32 	[%rd3], %f78;
	add.s32 	%r41, %r58, 5;
	setp.lt.s32 	%p18, %r41, 0;
	setp.ge.s32 	%p19, %r41, %r27;
	or.pred  	%p20, %p18, %p19;
	@%p20 bra 	$L__BB0_15;
	ld.global.f32 	%f47, [%rd5+20];
	ld.global.f32 	%f48, [%rd4+-20];
	fma.rn.f32 	%f78, %f47, %f48, %f78;
$L__BB0_15:
	st.global.f32 	[%rd3], %f78;
	add.s32 	%r42, %r58, 6;
	setp.lt.s32 	%p21, %r42, 0;
	setp.ge.s32 	%p22, %r42, %r27;
	or.pred  	%p23, %p21, %p22;
	@%p23 bra 	$L__BB0_17;
	ld.global.f32 	%f49, [%rd5+24];
	ld.global.f32 	%f50, [%rd4+-24];
	fma.rn.f32 	%f78, %f49, %f50, %f78;
$L__BB0_17:
	st.global.f32 	[%rd3], %f78;
	add.s32 	%r43, %r58, 7;
	setp.lt.s32 	%p24, %r43, 0;
	setp.ge.s32 	%p25, %r43, %r27;
	or.pred  	%p26, %p24, %p25;
	@%p26 bra 	$L__BB0_19;
	ld.global.f32 	%f51, [%rd5+28];
	ld.global.f32 	%f52, [%rd4+-28];
	fma.rn.f32 	%f78, %f51, %f52, %f78;
$L__BB0_19:
	st.global.f32 	[%rd3], %f78;
	add.s32 	%r62, %r62, 8;
	add.s32 	%r61, %r61, 8;
	add.s32 	%r60, %r60, 8;
	add.s32 	%r59, %r59, -8;
	add.s32 	%r58, %r58, 8;
	setp.ne.s32 	%p27, %r61, 0;
	@%p27 bra 	$L__BB0_3;
	add.s32 	%r64, %r62, -3;
$L__BB0_21:
	shl.b32 	%r44, %r28, 1;
	and.b32  	%r45, %r44, 6;
	setp.lt.u32 	%p28, %r45, 3;
	@%p28 bra 	$L__BB0_31;
	add.s32 	%r21, %r64, %r1;
	setp.lt.s32 	%p29, %r21, 0;
	setp.ge.s32 	%p30, %r21, %r27;
	sub.s32 	%r46, %r28, %r64;
	mul.wide.s32 	%rd17, %r46, 4;
	add.s64 	%rd6, %rd1, %rd17;
	add.s32 	%r47, %r3, %r64;
	mul.wide.s32 	%rd18, %r47, 4;
	add.s64 	%rd7, %rd2, %rd18;
	or.pred  	%p31, %p29, %p30;
	@%p31 bra 	$L__BB0_24;
	ld.global.f32 	%f53, [%rd7];
	ld.global.f32 	%f54, [%rd6];
	fma.rn.f32 	%f78, %f53, %f54, %f78;
$L__BB0_24:
	st.global.f32 	[%rd3], %f78;
	add.s32 	%r48, %r21, 1;
	setp.lt.s32 	%p32, %r48, 0;
	setp.ge.s32 	%p33, %r48, %r27;
	or.pred  	%p34, %p32, %p33;
	@%p34 bra 	$L__BB0_26;
	ld.global.f32 	%f55, [%rd7+4];
	ld.global.f32 	%f56, [%rd6+-4];
	fma.rn.f32 	%f78, %f55, %f56, %f78;
$L__BB0_26:
	st.global.f32 	[%rd3], %f78;
	add.s32 	%r49, %r21, 2;
	setp.lt.s32 	%p35, %r49, 0;
	setp.ge.s32 	%p36, %r49, %r27;
	or.pred  	%p37, %p35, %p36;
	@%p37 bra 	$L__BB0_28;
	ld.global.f32 	%f57, [%rd7+8];
	ld.global.f32 	%f58, [%rd6+-8];
	fma.rn.f32 	%f78, %f57, %f58, %f78;
$L__BB0_28:
	st.global.f32 	[%rd3], %f78;
	add.s32 	%r50, %r21, 3;
	setp.lt.s32 	%p38, %r50, 0;
	setp.ge.s32 	%p39, %r50, %r27;
	or.pred  	%p40, %p38, %p39;
	@%p40 bra 	$L__BB0_30;
	ld.global.f32 	%f59, [%rd7+12];
	ld.global.f32 	%f60, [%rd6+-12];
	fma.rn.f32 	%f78, %f59, %f60, %f78;
$L__BB0_30:
	st.global.f32 	[%rd3], %f78;
	add.s32 	%r64, %r64, 4;
$L__BB0_31:
	and.b32  	%r51, %r28, 1;
	setp.eq.b32 	%p41, %r51, 1;
	not.pred 	%p42, %p41;
	@%p42 bra 	$L__BB0_37;
	add.s32 	%r24, %r64, %r1;
	setp.lt.s32 	%p43, %r24, 0;
	setp.ge.s32 	%p44, %r24, %r27;
	sub.s32 	%r52, %r28, %r64;
	mul.wide.s32 	%rd19, %r52, 4;
	add.s64 	%rd8, %rd1, %rd19;
	add.s32 	%r53, %r3, %r64;
	mul.wide.s32 	%rd20, %r53, 4;
	add.s64 	%rd9, %rd2, %rd20;
	or.pred  	%p45, %p43, %p44;
	@%p45 bra 	$L__BB0_34;
	ld.global.f32 	%f61, [%rd9];
	ld.global.f32 	%f62, [%rd8];
	fma.rn.f32 	%f78, %f61, %f62, %f78;
$L__BB0_34:
	st.global.f32 	[%rd3], %f78;
	add.s32 	%r54, %r24, 1;
	setp.lt.s32 	%p46, %r54, 0;
	setp.ge.s32 	%p47, %r54, %r27;
	or.pred  	%p48, %p46, %p47;
	@%p48 bra 	$L__BB0_36;
	ld.global.f32 	%f63, [%rd9+4];
	ld.global.f32 	%f64, [%rd8+-4];
	fma.rn.f32 	%f78, %f63, %f64, %f78;
$L__BB0_36:
	st.global.f32 	[%rd3], %f78;
	add.s32 	%r64, %r64, 2;
$L__BB0_37:
	add.s32 	%r55, %r64, %r1;
	setp.lt.s32 	%p49, %r55, 0;
	setp.ge.s32 	%p50, %r55, %r27;
	or.pred  	%p51, %p49, %p50;
	@%p51 bra 	$L__BB0_39;
	add.s32 	%r56, %r3, %r64;
	mul.wide.s32 	%rd21, %r56, 4;
	add.s64 	%rd22, %rd2, %rd21;
	ld.global.f32 	%f65, [%rd22];
	sub.s32 	%r57, %r28, %r64;
	mul.wide.s32 	%rd23, %r57, 4;
	add.s64 	%rd24, %rd1, %rd23;
	ld.global.f32 	%f66, [%rd24];
	fma.rn.f32 	%f78, %f65, %f66, %f78;
$L__BB0_39:
	st.global.f32 	[%rd3], %f78;
$L__BB0_40:
	ret;

}
	// .globl	_Z20convolutionColumnGPUPfS_S_iii
.visible .entry _Z20convolutionColumnGPUPfS_S_iii(
	.param .u64 .ptr .align 1 _Z20convolutionColumnGPUPfS_S_iii_param_0,
	.param .u64 .ptr .align 1 _Z20convolutionColumnGPUPfS_S_iii_param_1,
	.param .u64 .ptr .align 1 _Z20convolutionColumnGPUPfS_S_iii_param_2,
	.param .u32 _Z20convolutionColumnGPUPfS_S_iii_param_3,
	.param .u32 _Z20convolutionColumnGPUPfS_S_iii_param_4,
	.param .u32 _Z20convolutionColumnGPUPfS_S_iii_param_5
)
{
	.reg .pred 	%p<52>;
	.reg .b32 	%r<108>;
	.reg .b32 	%f<86>;
	.reg .b64 	%rd<47>;

	ld.param.u64 	%rd7, [_Z20convolutionColumnGPUPfS_S_iii_param_0];
	ld.param.u64 	%rd8, [_Z20convolutionColumnGPUPfS_S_iii_param_1];
	ld.param.u64 	%rd9, [_Z20convolutionColumnGPUPfS_S_iii_param_2];
	ld.param.u32 	%r54, [_Z20convolutionColumnGPUPfS_S_iii_param_3];
	ld.param.u32 	%r55, [_Z20convolutionColumnGPUPfS_S_iii_param_4];
	ld.param.u32 	%r56, [_Z20convolutionColumnGPUPfS_S_iii_param_5];
	cvta.to.global.u64 	%rd1, %rd9;
	cvta.to.global.u64 	%rd2, %rd8;
	mov.u32 	%r57, %tid.x;
	mov.u32 	%r58, %ntid.x;
	mov.u32 	%r59, %ctaid.x;
	mad.lo.s32 	%r1, %r58, %r59, %r57;
	mov.u32 	%r60, %tid.y;
	mov.u32 	%r61, %ntid.y;
	mov.u32 	%r62, %ctaid.y;
	mad.lo.s32 	%r2, %r61, %r62, %r60;
	setp.lt.s32 	%p1, %r56, 0;
	@%p1 bra 	$L__BB1_40;
	cvta.to.global.u64 	%rd10, %rd7;
	neg.s32 	%r106, %r56;
	mad.lo.s32 	%r63, %r54, %r2, %r1;
	mul.wide.s32 	%rd11, %r63, 4;
	add.s64 	%rd3, %rd10, %rd11;
	setp.lt.u32 	%p2, %r56, 4;
	mov.f32 	%f78, 0f00000000;
	@%p2 bra 	$L__BB1_21;
	shl.b32 	%r102, %r56, 1;
	sub.s32 	%r104, 3, %r56;
	and.b32  	%r64, %r102, -8;
	neg.s32 	%r103, %r64;
	sub.s32 	%r101, %r2, %r56;
	mul.lo.s32 	%r65, %r54, %r101;
	add.s32 	%r66, %r65, %r54;
	add.s32 	%r100, %r1, %r66;
	shl.b32 	%r9, %r54, 3;
	add.s32 	%r67, %r101, 2;
	mad.lo.s32 	%r99, %r54, %r67, %r1;
	add.s32 	%r68, %r101, 3;
	mad.lo.s32 	%r98, %r54, %r68, %r1;
	add.s32 	%r69, %r101, 4;
	mad.lo.s32 	%r97, %r54, %r69, %r1;
	add.s32 	%r70, %r101, 5;
	mad.lo.s32 	%r96, %r54, %r70, %r1;
	add.s32 	%r71, %r101, 6;
	mad.lo.s32 	%r95, %r54, %r71, %r1;
	add.s32 	%r72, %r101, 7;
	mad.lo.s32 	%r94, %r54, %r72, %r1;
	add.s32 	%r93, %r1, %r65;
	mov.f32 	%f78, 0f00000000;
$L__BB1_3:
	.pragma "nounroll";
	setp.lt.s32 	%p3, %r101, 0;
	setp.ge.s32 	%p4, %r101, %r55;
	mul.wide.s32 	%rd12, %r102, 4;
	add.s64 	%rd4, %rd1, %rd12;
	or.pred  	%p5, %p3, %p4;
	@%p5 bra 	$L__BB1_5;
	mul.wide.s32 	%rd13, %r93, 4;
	add.s64 	%rd14, %rd2, %rd13;
	ld.global.f32 	%f37, [%rd14];
	ld.global.f32 	%f38, [%rd4];
	fma.rn.f32 	%f78, %f37, %f38, %f78;
$L__BB1_5:
	st.global.f32 	[%rd3], %f78;
	add.s32 	%r73, %r101, 1;
	setp.lt.s32 	%p6, %r73, 0;
	setp.ge.s32 	%p7, %r73, %r55;
	or.pred  	%p8, %p6, %p7;
	@%p8 bra 	$L__BB1_7;
	mul.wide.s32 	%rd15, %r100, 4;
	add.s64 	%rd16, %rd2, %rd15;
	ld.global.f32 	%f39, [%rd16];
	ld.global.f32 	%f40, [%rd4+-4];
	fma.rn.f32 	%f78, %f39, %f40, %f78;
$L__BB1_7:
	st.global.f32 	[%rd3], %f78;
	add.s32 	%r74, %r101, 2;
	setp.lt.s32 	%p9, %r74, 0;
	setp.ge.s32 	%p10, %r74, %r55;
	or.pred  	%p11, %p9, %p10;
	@%p11 bra 	$L__BB1_9;
	mul.wide.s32 	%rd17, %r99, 4;
	add.s64 	%rd18, %rd2, %rd17;
	ld.global.f32 	%f41, [%rd18];
	ld.global.f32 	%f42, [%rd4+-8];
	fma.rn.f32 	%f78, %f41, %f42, %f78;
$L__BB1_9:
	st.global.f32 	[%rd3], %f78;
	add.s32 	%r75, %r101, 3;
	setp.lt.s32 	%p12, %r75, 0;
	setp.ge.s32 	%p13, %r75, %r55;
	or.pred  	%p14, %p12, %p13;
	@%p14 bra 	$L__BB1_11;
	mul.wide.s32 	%rd19, %r98, 4;
	add.s64 	%rd20, %rd2, %rd19;
	ld.global.f32 	%f43, [%rd20];
	ld.global.f32 	%f44, [%rd4+-12];
	fma.rn.f32 	%f78, %f43, %f44, %f78;
$L__BB1_11:
	st.global.f32 	[%rd3], %f78;
	add.s32 	%r76, %r101, 4;
	setp.lt.s32 	%p15, %r76, 0;
	setp.ge.s32 	%p16, %r76, %r55;
	or.pred  	%p17, %p15, %p16;
	@%p17 bra 	$L__BB1_13;
	mul.wide.s32 	%rd21, %r97, 4;
	add.s64 	%rd22, %rd2, %rd21;
	ld.global.f32 	%f45, [%rd22];
	ld.global.f32 	%f46, [%rd4+-16];
	fma.rn.f32 	%f78, %f45, %f46, %f78;
$L__BB1_13:
	st.global.f32 	[%rd3], %f78;
	add.s32 	%r77, %r101, 5;
	setp.lt.s32 	%p18, %r77, 0;
	setp.ge.s32 	%p19, %r77, %r55;
	or.pred  	%p20, %p18, %p19;
	@%p20 bra 	$L__BB1_15;
	mul.wide.s32 	%rd23, %r96, 4;
	add.s64 	%rd24, %rd2, %rd23;
	ld.global.f32 	%f47, [%rd24];
	ld.global.f32 	%f48, [%rd4+-20];
	fma.rn.f32 	%f78, %f47, %f48, %f78;
$L__BB1_15:
	st.global.f32 	[%rd3], %f78;
	add.s32 	%r78, %r101, 6;
	setp.lt.s32 	%p21, %r78, 0;
	setp.ge.s32 	%p22, %r78, %r55;
	or.pred  	%p23, %p21, %p22;
	@%p23 bra 	$L__BB1_17;
	mul.wide.s32 	%rd25, %r95, 4;
	add.s64 	%rd26, %rd2, %rd25;
	ld.global.f32 	%f49, [%rd26];
	ld.global.f32 	%f50, [%rd4+-24];
	fma.rn.f32 	%f78, %f49, %f50, %f78;
$L__BB1_17:
	st.global.f32 	[%rd3], %f78;
	add.s32 	%r79, %r101, 7;
	setp.lt.s32 	%p24, %r79, 0;
	setp.ge.s32 	%p25, %r79, %r55;
	or.pred  	%p26, %p24, %p25;
	@%p26 bra 	$L__BB1_19;
	mul.wide.s32 	%rd27, %r94, 4;
	add.s64 	%rd28, %rd2, %rd27;
	ld.global.f32 	%f51, [%rd28];
	ld.global.f32 	%f52, [%rd4+-28];
	fma.rn.f32 	%f78, %f51, %f52, %f78;
$L__BB1_19:
	st.global.f32 	[%rd3], %f78;
	add.s32 	%r104, %r104, 8;
	add.s32 	%r103, %r103, 8;
	add.s32 	%r102, %r102, -8;
	add.s32 	%r101, %r101, 8;
	add.s32 	%r100, %r100, %r9;
	add.s32 	%r99, %r99, %r9;
	add.s32 	%r98, %r98, %r9;
	add.s32 	%r97, %r97, %r9;
	add.s32 	%r96, %r96, %r9;
	add.s32 	%r95, %r95, %r9;
	add.s32 	%r94, %r94, %r9;
	add.s32 	%r93, %r93, %r9;
	setp.ne.s32 	%p27, %r103, 0;
	@%p27 bra 	$L__BB1_3;
	add.s32 	%r106, %r104, -3;
$L__BB1_21:
	shl.b32 	%r80, %r56, 1;
	and.b32  	%r81, %r80, 6;
	setp.lt.u32 	%p28, %r81, 3;
	@%p28 bra 	$L__BB1_31;
	add.s32 	%r43, %r106, %r2;
	setp.lt.s32 	%p29, %r43, 0;
	setp.ge.s32 	%p30, %r43, %r55;
	sub.s32 	%r82, %r56, %r106;
	mul.wide.s32 	%rd29, %r82, 4;
	add.s64 	%rd5, %rd1, %rd29;
	or.pred  	%p31, %p29, %p30;
	@%p31 bra 	$L__BB1_24;
	mad.lo.s32 	%r83, %r43, %r54, %r1;
	mul.wide.s32 	%rd30, %r83, 4;
	add.s64 	%rd31, %rd2, %rd30;
	ld.global.f32 	%f53, [%rd31];
	ld.global.f32 	%f54, [%rd5];
	fma.rn.f32 	%f78, %f53, %f54, %f78;
$L__BB1_24:
	st.global.f32 	[%rd3], %f78;
	add.s32 	%r44, %r43, 1;
	setp.lt.s32 	%p32, %r44, 0;
	setp.ge.s32 	%p33, %r44, %r55;
	or.pred  	%p34, %p32, %p33;
	@%p34 bra 	$L__BB1_26;
	mad.lo.s32 	%r84, %r44, %r54, %r1;
	mul.wide.s32 	%rd32, %r84, 4;
	add.s64 	%rd33, %rd2, %rd32;
	ld.global.f32 	%f55, [%rd33];
	ld.global.f32 	%f56, [%rd5+-4];
	fma.rn.f32 	%f78, %f55, %f56, %f78;
$L__BB1_26:
	st.global.f32 	[%rd3], %f78;
	add.s32 	%r45, %r43, 2;
	setp.lt.s32 	%p35, %r45, 0;
	setp.ge.s32 	%p36, %r45, %r55;
	or.pred  	%p37, %p35, %p36;
	@%p37 bra 	$L__BB1_28;
	mad.lo.s32 	%r85, %r45, %r54, %r1;
	mul.wide.s32 	%rd34, %r85, 4;
	add.s64 	%rd35, %rd2, %rd34;
	ld.global.f32 	%f57, [%rd35];
	ld.global.f32 	%f58, [%rd5+-8];
	fma.rn.f32 	%f78, %f57, %f58, %f78;
$L__BB1_28:
	st.global.f32 	[%rd3], %f78;
	add.s32 	%r46, %r43, 3;
	setp.lt.s32 	%p38, %r46, 0;
	setp.ge.s32 	%p39, %r46, %r55;
	or.pred  	%p40, %p38, %p39;
	@%p40 bra 	$L__BB1_30;
	mad.lo.s32 	%r86, %r46, %r54, %r1;
	mul.wide.s32 	%rd36, %r86, 4;
	add.s64 	%rd37, %rd2, %rd36;
	ld.global.f32 	%f59, [%rd37];
	ld.global.f32 	%f60, [%rd5+-12];
	fma.rn.f32 	%f78, %f59, %f60, %f78;
$L__BB1_30:
	st.global.f32 	[%rd3], %f78;
	add.s32 	%r106, %r106, 4;
$L__BB1_31:
	and.b32  	%r87, %r56, 1;
	setp.eq.b32 	%p41, %r87, 1;
	not.pred 	%p42, %p41;
	@%p42 bra 	$L__BB1_37;
	add.s32 	%r49, %r106, %r2;
	setp.lt.s32 	%p43, %r49, 0;
	setp.ge.s32 	%p44, %r49, %r55;
	sub.s32 	%r88, %r56, %r106;
	mul.wide.s32 	%rd38, %r88, 4;
	add.s64 	%rd6, %rd1, %rd38;
	or.pred  	%p45, %p43, %p44;
	@%p45 bra 	$L__BB1_34;
	mad.lo.s32 	%r89, %r49, %r54, %r1;
	mul.wide.s32 	%rd39, %r89, 4;
	add.s64 	%rd40, %rd2, %rd39;
	ld.global.f32 	%f61, [%rd40];
	ld.global.f32 	%f62, [%rd6];
	fma.rn.f32 	%f78, %f61, %f62, %f78;
$L__BB1_34:
	st.global.f32 	[%rd3], %f78;
	add.s32 	%r50, %r49, 1;
	setp.lt.s32 	%p46, %r50, 0;
	setp.ge.s32 	%p47, %r50, %r55;
	or.pred  	%p48, %p46, %p47;
	@%p48 bra 	$L__BB1_36;
	mad.lo.s32 	%r90, %r50, %r54, %r1;
	mul.wide.s32 	%rd41, %r90, 4;
	add.s64 	%rd42, %rd2, %rd41;
	ld.global.f32 	%f63, [%rd42];
	ld.global.f32 	%f64, [%rd6+-4];
	fma.rn.f32 	%f78, %f63, %f64, %f78;
$L__BB1_36:
	st.global.f32 	[%rd3], %f78;
	add.s32 	%r106, %r106, 2;
$L__BB1_37:
	add.s32 	%r53, %r106, %r2;
	setp.lt.s32 	%p49, %r53, 0;
	setp.ge.s32 	%p50, %r53, %r55;
	or.pred  	%p51, %p49, %p50;
	@%p51 bra 	$L__BB1_39;
	mad.lo.s32 	%r91, %r53, %r54, %r1;
	mul.wide.s32 	%rd43, %r91, 4;
	add.s64 	%rd44, %rd2, %rd43;
	ld.global.f32 	%f65, [%rd44];
	sub.s32 	%r92, %r56, %r106;
	mul.wide.s32 	%rd45, %r92, 4;
	add.s64 	%rd46, %rd1, %rd45;
	ld.global.f32 	%f66, [%rd46];
	fma.rn.f32 	%f78, %f65, %f66, %f78;
$L__BB1_39:
	st.global.f32 	[%rd3], %f78;
$L__BB1_40:
	ret;

}


// ===== COMPILED SASS (sm_100) =====

	.target	sm_100

	.elftype	@"ET_EXEC"


//--------------------- .note.nv.tkinfo           --------------------------
	.section	.note.nv.tkinfo,"",@"SHT_NOTE"
	.sectionflags	@"SHF_NOTE_NV_TKINFO"
	.tkinfo
        /*0018*/ 	.word	0x00000002
        /*0030*/ 	.string	""
        /*0030*/ 	.string	"ptxas"
        /*0030*/ 	.string	"Cuda compilation tools, release 13.0, V13.0.88"
        /*0030*/ 	.string	"Build cuda_13.0.r13.0/compiler.36424714_0"
        /*0030*/ 	.string	"-arch sm_100 -m 64 "



//--------------------- .note.nv.cuinfo           --------------------------
	.section	.note.nv.cuinfo,"",@"SHT_NOTE"
	.sectionflags	@"SHF_NOTE_NV_CUINFO"
        /*0018*/ 	.short	0x0002
        /*001a*/ 	.short	0x0064
        /*001c*/ 	.short	0x0082
	.zero		2


//--------------------- .nv.info                  --------------------------
	.section	.nv.info,"",@"SHT_CUDA_INFO"
	.align	4


	//----- nvinfo : EIATTR_REGCOUNT
	.align		4
        /*0000*/ 	.byte	0x04, 0x2f
        /*0002*/ 	.short	(.L_1 - .L_0)
	.align		4
.L_0:
        /*0004*/ 	.word	index@(_Z17convolutionRowGPUPfS_S_iii)
        /*0008*/ 	.word	0x00000016


	//----- nvinfo : EIATTR_FRAME_SIZE
	.align		4
.L_1:
        /*000c*/ 	.byte	0x04, 0x11
        /*000e*/ 	.short	(.L_3 - .L_2)
	.align		4
.L_2:
        /*0010*/ 	.word	index@(_Z17convolutionRowGPUPfS_S_iii)
        /*0014*/ 	.word	0x00000000


	//----- nvinfo : EIATTR_REGCOUNT
	.align		4
.L_3:
        /*0018*/ 	.byte	0x04, 0x2f
        /*001a*/ 	.short	(.L_5 - .L_4)
	.align		4
.L_4:
        /*001c*/ 	.word	index@(_Z20convolutionColumnGPUPfS_S_iii)
        /*0020*/ 	.word	0x0000001e


	//----- nvinfo : EIATTR_FRAME_SIZE
	.align		4
.L_5:
        /*0024*/ 	.byte	0x04, 0x11
        /*0026*/ 	.short	(.L_7 - .L_6)
	.align		4
.L_6:
        /*0028*/ 	.word	index@(_Z20convolutionColumnGPUPfS_S_iii)
        /*002c*/ 	.word	0x00000000


	//----- nvinfo : EIATTR_MIN_STACK_SIZE
	.align		4
.L_7:
        /*0030*/ 	.byte	0x04, 0x12
        /*0032*/ 	.short	(.L_9 - .L_8)
	.align		4
.L_8:
        /*0034*/ 	.word	index@(_Z20convolutionColumnGPUPfS_S_iii)
        /*0038*/ 	.word	0x00000000


	//----- nvinfo : EIATTR_MIN_STACK_SIZE
	.align		4
.L_9:
        /*003c*/ 	.byte	0x04, 0x12
        /*003e*/ 	.short	(.L_11 - .L_10)
	.align		4
.L_10:
        /*0040*/ 	.word	index@(_Z17convolutionRowGPUPfS_S_iii)
        /*0044*/ 	.word	0x00000000
.L_11:


//--------------------- .nv.compat                --------------------------
	.section	.nv.compat,"",@"SHT_CUDA_COMPAT_INFO"
	.align	4
        /*0000*/ 	.byte	0x02, 0x09, 0x00, 0x00, 0x02, 0x02, 0x01, 0x00, 0x02, 0x05, 0x05, 0x00, 0x03, 0x07, 0x01, 0x01
        /*0010*/ 	.byte	0x02, 0x03, 0x00, 0x00, 0x02, 0x06, 0x01, 0x00, 0x04, 0x0b, 0x08, 0x00, 0x09, 0x00, 0x00, 0x00
        /*0020*/ 	.byte	0x00, 0x00, 0x00, 0x00


//--------------------- .nv.info._Z20convolutionColumnGPUPfS_S_iii --------------------------
	.section	.nv.info._Z20convolutionColumnGPUPfS_S_iii,"",@"SHT_CUDA_INFO"
	.sectionflags	@""
	.align	4


	//----- nvinfo : EIATTR_CUDA_API_VERSION
	.align		4
        /*0000*/ 	.byte	0x04, 0x37
        /*0002*/ 	.short	(.L_13 - .L_12)
.L_12:
        /*0004*/ 	.word	0x00000082


	//----- nvinfo : EIATTR_KPARAM_INFO
	.align		4
.L_13:
        /*0008*/ 	.byte	0x04, 0x17
        /*000a*/ 	.short	(.L_15 - .L_14)
.L_14:
        /*000c*/ 	.word	0x00000000
        /*0010*/ 	.short	0x0005
        /*0012*/ 	.short	0x0020
        /*0014*/ 	.byte	0x00, 0xf0, 0x11, 0x00


	//----- nvinfo : EIATTR_KPARAM_INFO
	.align		4
.L_15:
        /*0018*/ 	.byte	0x04, 0x17
        /*001a*/ 	.short	(.L_17 - .L_16)
.L_16:
        /*001c*/ 	.word	0x00000000
        /*0020*/ 	.short	0x0004
        /*0022*/ 	.short	0x001c
        /*0024*/ 	.byte	0x00, 0xf0, 0x11, 0x00


	//----- nvinfo : EIATTR_KPARAM_INFO
	.align		4
.L_17:
        /*0028*/ 	.byte	0x04, 0x17
        /*002a*/ 	.short	(.L_19 - .L_18)
.L_18:
        /*002c*/ 	.word	0x00000000
        /*0030*/ 	.short	0x0003
        /*0032*/ 	.short	0x0018
        /*0034*/ 	.byte	0x00, 0xf0, 0x11, 0x00


	//----- nvinfo : EIATTR_KPARAM_INFO
	.align		4
.L_19:
        /*0038*/ 	.byte	0x04, 0x17
        /*003a*/ 	.short	(.L_21 - .L_20)
.L_20:
        /*003c*/ 	.word	0x00000000
        /*0040*/ 	.short	0x0002
        /*0042*/ 	.short	0x0010
        /*0044*/ 	.byte	0x00, 0xf5, 0x21, 0x00


	//----- nvinfo : EIATTR_KPARAM_INFO
	.align		4
.L_21:
        /*0048*/ 	.byte	0x04, 0x17
        /*004a*/ 	.short	(.L_23 - .L_22)
.L_22:
        /*004c*/ 	.word	0x00000000
        /*0050*/ 	.short	0x0001
        /*0052*/ 	.short	0x0008
        /*0054*/ 	.byte	0x00, 0xf5, 0x21, 0x00


	//----- nvinfo : EIATTR_KPARAM_INFO
	.align		4
.L_23:
        /*0058*/ 	.byte	0x04, 0x17
        /*005a*/ 	.short	(.L_25 - .L_24)
.L_24:
        /*005c*/ 	.word	0x00000000
        /*0060*/ 	.short	0x0000
        /*0062*/ 	.short	0x0000
        /*0064*/ 	.byte	0x00, 0xf5, 0x21, 0x00


	//----- nvinfo : EIATTR_SPARSE_MMA_MASK
	.align		4
.L_25:
        /*0068*/ 	.byte	0x03, 0x50
        /*006a*/ 	.short	0x0000


	//----- nvinfo : EIATTR_MAXREG_COUNT
	.align		4
        /*006c*/ 	.byte	0x03, 0x1b
        /*006e*/ 	.short	0x00ff


	//----- nvinfo : EIATTR_MERCURY_ISA_VERSION
	.align		4
        /*0070*/ 	.byte	0x03, 0x5f
        /*0072*/ 	.short	0x0101


	//----- nvinfo : EIATTR_VRC_CTA_INIT_COUNT
	.align		4
        /*0074*/ 	.byte	0x02, 0x4a
	.zero		1
	.zero		1


	//----- nvinfo : EIATTR_EXIT_INSTR_OFFSETS
	.align		4
        /*0078*/ 	.byte	0x04, 0x1c
        /*007a*/ 	.short	(.L_27 - .L_26)


	//   ....[0]....
.L_26:
        /*007c*/ 	.word	0x00000080


	//   ....[1]....
        /*0080*/ 	.word	0x00000ec0


	//----- nvinfo : EIATTR_CRS_STACK_SIZE
	.align		4
.L_27:
        /*0084*/ 	.byte	0x04, 0x1e
        /*0086*/ 	.short	(.L_29 - .L_28)
.L_28:
        /*0088*/ 	.word	0x00000000


	//----- nvinfo : EIATTR_CBANK_PARAM_SIZE
	.align		4
.L_29:
        /*008c*/ 	.byte	0x03, 0x19
        /*008e*/ 	.short	0x0024


	//----- nvinfo : EIATTR_PARAM_CBANK
	.align		4
        /*0090*/ 	.byte	0x04, 0x0a
        /*0092*/ 	.short	(.L_31 - .L_30)
	.align		4
.L_30:
        /*0094*/ 	.word	index@(.nv.constant0._Z20convolutionColumnGPUPfS_S_iii)
        /*0098*/ 	.short	0x0380
        /*009a*/ 	.short	0x0024


	//----- nvinfo : EIATTR_SW_WAR
	.align		4
.L_31:
        /*009c*/ 	.byte	0x04, 0x36
        /*009e*/ 	.short	(.L_33 - .L_32)
.L_32:
        /*00a0*/ 	.word	0x00000008
.L_33:


//--------------------- .nv.info._Z17convolutionRowGPUPfS_S_iii --------------------------
	.section	.nv.info._Z17convolutionRowGPUPfS_S_iii,"",@"SHT_CUDA_INFO"
	.sectionflags	@""
	.align	4


	//----- nvinfo : EIATTR_CUDA_API_VERSION
	.align		4
        /*0000*/ 	.byte	0x04, 0x37
        /*0002*/ 	.short	(.L_35 - .L_34)
.L_34:
        /*0004*/ 	.word	0x00000082


	//----- nvinfo : EIATTR_KPARAM_INFO
	.align		4
.L_35:
        /*0008*/ 	.byte	0x04, 0x17
        /*000a*/ 	.short	(.L_37 - .L_36)
.L_36:
        /*000c*/ 	.word	0x00000000
        /*0010*/ 	.short	0x0005
        /*0012*/ 	.short	0x0020
        /*0014*/ 	.byte	0x00, 0xf0, 0x11, 0x00


	//----- nvinfo : EIATTR_KPARAM_INFO
	.align		4
.L_37:
        /*0018*/ 	.byte	0x04, 0x17
        /*001a*/ 	.short	(.L_39 - .L_38)
.L_38:
        /*001c*/ 	.word	0x00000000
        /*0020*/ 	.short	0x0004
        /*0022*/ 	.short	0x001c
        /*0024*/ 	.byte	0x00, 0xf0, 0x11, 0x00


	//----- nvinfo : EIATTR_KPARAM_INFO
	.align		4
.L_39:
        /*0028*/ 	.byte	0x04, 0x17
        /*002a*/ 	.short	(.L_41 - .L_40)
.L_40:
        /*002c*/ 	.word	0x00000000
        /*0030*/ 	.short	0x0003
        /*0032*/ 	.short	0x0018
        /*0034*/ 	.byte	0x00, 0xf0, 0x11, 0x00


	//----- nvinfo : EIATTR_KPARAM_INFO
	.align		4
.L_41:
        /*0038*/ 	.byte	0x04, 0x17
        /*003a*/ 	.short	(.L_43 - .L_42)
.L_42:
        /*003c*/ 	.word	0x00000000
        /*0040*/ 	.short	0x0002
        /*0042*/ 	.short	0x0010
        /*0044*/ 	.byte	0x00, 0xf5, 0x21, 0x00


	//----- nvinfo : EIATTR_KPARAM_INFO
	.align		4
.L_43:
        /*0048*/ 	.byte	0x04, 0x17
        /*004a*/ 	.short	(.L_45 - .L_44)
.L_44:
        /*004c*/ 	.word	0x00000000
        /*0050*/ 	.short	0x0001
        /*0052*/ 	.short	0x0008
        /*0054*/ 	.byte	0x00, 0xf5, 0x21, 0x00


	//----- nvinfo : EIATTR_KPARAM_INFO
	.align		4
.L_45:
        /*0058*/ 	.byte	0x04, 0x17
        /*005a*/ 	.short	(.L_47 - .L_46)
.L_46:
        /*005c*/ 	.word	0x00000000
        /*0060*/ 	.short	0x0000
        /*0062*/ 	.short	0x0000
        /*0064*/ 	.byte	0x00, 0xf5, 0x21, 0x00


	//----- nvinfo : EIATTR_SPARSE_MMA_MASK
	.align		4
.L_47:
        /*0068*/ 	.byte	0x03, 0x50
        /*006a*/ 	.short	0x0000


	//----- nvinfo : EIATTR_MAXREG_COUNT
	.align		4
        /*006c*/ 	.byte	0x03, 0x1b
        /*006e*/ 	.short	0x00ff


	//----- nvinfo : EIATTR_MERCURY_ISA_VERSION
	.align		4
        /*0070*/ 	.byte	0x03, 0x5f
        /*0072*/ 	.short	0x0101


	//----- nvinfo : EIATTR_VRC_CTA_INIT_COUNT
	.align		4
        /*0074*/ 	.byte	0x02, 0x4a
	.zero		1
	.zero		1


	//----- nvinfo : EIATTR_EXIT_INSTR_OFFSETS
	.align		4
        /*0078*/ 	.byte	0x04, 0x1c
        /*007a*/ 	.short	(.L_49 - .L_48)


	//   ....[0]....
.L_48:
        /*007c*/ 	.word	0x00000050


	//   ....[1]....
        /*0080*/ 	.word	0x00000bd0


	//----- nvinfo : EIATTR_CRS_STACK_SIZE
	.align		4
.L_49:
        /*0084*/ 	.byte	0x04, 0x1e
        /*0086*/ 	.short	(.L_51 - .L_50)
.L_50:
        /*0088*/ 	.word	0x00000000


	//----- nvinfo : EIATTR_CBANK_PARAM_SIZE
	.align		4
.L_51:
        /*008c*/ 	.byte	0x03, 0x19
        /*008e*/ 	.short	0x0024


	//----- nvinfo : EIATTR_PARAM_CBANK
	.align		4
        /*0090*/ 	.byte	0x04, 0x0a
        /*0092*/ 	.short	(.L_53 - .L_52)
	.align		4
.L_52:
        /*0094*/ 	.word	index@(.nv.constant0._Z17convolutionRowGPUPfS_S_iii)
        /*0098*/ 	.short	0x0380
        /*009a*/ 	.short	0x0024


	//----- nvinfo : EIATTR_SW_WAR
	.align		4
.L_53:
        /*009c*/ 	.byte	0x04, 0x36
        /*009e*/ 	.short	(.L_55 - .L_54)
.L_54:
        /*00a0*/ 	.word	0x00000008
.L_55:


//--------------------- .nv.callgraph             --------------------------
	.section	.nv.callgraph,"",@"SHT_CUDA_CALLGRAPH"
	.align	4
	.sectionentsize	8
	.align		4
        /*0000*/ 	.word	0x00000000
	.align		4
        /*0004*/ 	.word	0xffffffff
	.align		4
        /*0008*/ 	.word	0x00000000
	.align		4
        /*000c*/ 	.word	0xfffffffe
	.align		4
        /*0010*/ 	.word	0x00000000
	.align		4
        /*0014*/ 	.word	0xfffffffd
	.align		4
        /*0018*/ 	.word	0x00000000
	.align		4
        /*001c*/ 	.word	0xfffffffc


//--------------------- .text._Z20convolutionColumnGPUPfS_S_iii --------------------------
	.section	.text._Z20convolutionColumnGPUPfS_S_iii,"ax",@progbits
	.align	128
        .global         _Z20convolutionColumnGPUPfS_S_iii
        .type           _Z20convolutionColumnGPUPfS_S_iii,@function
        .size           _Z20convolutionColumnGPUPfS_S_iii,(.L_x_26 - _Z20convolutionColumnGPUPfS_S_iii)
        .other          _Z20convolutionColumnGPUPfS_S_iii,@"STO_CUDA_ENTRY STV_DEFAULT"
_Z20convolutionColumnGPUPfS_S_iii:
.text._Z20convolutionColumnGPUPfS_S_iii:
[----:B------:R-:W-:Y:S01]  /*0000*/  LDC R1, c[0x0][0x37c] ;  /* 0x0000df00ff017b82 */ /* 0x000fe20000000800 */
[----:B------:R-:W0:Y:S01]  /*0010*/  LDCU UR7, c[0x0][0x3a0] ;  /* 0x00007400ff0777ac */ /* 0x000e220008000800 */
[----:B------:R-:W1:Y:S01]  /*0020*/  S2R R2, SR_TID.X ;  /* 0x0000000000027919 */ /* 0x000e620000002100 */
[----:B------:R-:W2:Y:S01]  /*0030*/  LDCU UR4, c[0x0][0x360] ;  /* 0x00006c00ff0477ac */ /* 0x000ea20008000800 */
[----:B------:R-:W3:Y:S01]  /*0040*/  S2R R3, SR_CTAID.X ;  /* 0x0000000000037919 */ /* 0x000ee20000002500 */
[----:B------:R-:W4:Y:S01]  /*0050*/  S2R R5, SR_TID.Y ;  /* 0x0000000000057919 */ /* 0x000f220000002200 */
[----:B------:R-:W1:Y:S01]  /*0060*/  S2R R0, SR_CTAID.Y ;  /* 0x0000000000007919 */ /* 0x000e620000002600 */
[----:B0-----:R-:W-:-:S13]  /*0070*/  ISETP.LE.AND P0, PT, RZ, UR7, PT ;  /* 0x00000007ff007c0c */ /* 0x001fda000bf03270 */
[----:B--2---:R-:W-:Y:S05]  /*0080*/  @!P0 EXIT ;  /* 0x000000000000894d */ /* 0x004fea0003800000 */
[----:B------:R-:W0:Y:S01]  /*0090*/  LDCU UR6, c[0x0][0x398] ;  /* 0x00007300ff0677ac */ /* 0x000e220008000800 */
[----:B------:R-:W2:Y:S01]  /*00a0*/  LDC.64 R12, c[0x0][0x380] ;  /* 0x0000e000ff0c7b82 */ /* 0x000ea20000000a00 */
[----:B-1-3--:R-:W-:Y:S01]  /*00b0*/  IMAD R2, R3, UR4, R2 ;  /* 0x0000000403027c24 */ /* 0x00afe2000f8e0202 */
[----:B------:R-:W4:Y:S01]  /*00c0*/  LDCU UR5, c[0x0][0x364] ;  /* 0x00006c80ff0577ac */ /* 0x000f220008000800 */
[----:B------:R-:W-:Y:S01]  /*00d0*/  UISETP.GE.U32.AND UP0, UPT, UR7, 0x4, UPT ;  /* 0x000000040700788c */ /* 0x000fe2000bf06070 */
[----:B------:R-:W1:Y:S01]  /*00e0*/  LDCU.64 UR8, c[0x0][0x358] ;  /* 0x00006b00ff0877ac */ /* 0x000e620008000a00 */
[----:B------:R-:W-:Y:S01]  /*00f0*/  UIADD3 UR4, UPT, UPT, -UR7, URZ, URZ ;  /* 0x000000ff07047290 */ /* 0x000fe2000fffe1ff */
[----:B0-----:R-:W-:Y:S01]  /*0100*/  MOV R25, UR6 ;  /* 0x0000000600197c02 */ /* 0x001fe20008000f00 */
[----:B----4-:R-:W-:Y:S02]  /*0110*/  IMAD R5, R0, UR5, R5 ;  /* 0x0000000500057c24 */ /* 0x010fe4000f8e0205 */
[----:B------:R-:W-:-:S02]  /*0120*/  HFMA2 R0, -RZ, RZ, 0, 0 ;  /* 0x00000000ff007431 */ /* 0x000fc400000001ff */
[----:B------:R-:W-:-:S04]  /*0130*/  IMAD R3, R5, R25, R2 ;  /* 0x0000001905037224 */ /* 0x000fc800078e0202 */
[----:B--2---:R-:W-:Y:S01]  /*0140*/  IMAD.WIDE R12, R3, 0x4, R12 ;  /* 0x00000004030c7825 */ /* 0x004fe200078e020c */
[----:B-1----:R-:W-:Y:S06]  /*0150*/  BRA.U !UP0, `(.L_x_0) ;  /* 0x0000000508c47547 */ /* 0x002fec000b800000 */
[----:B------:R-:W0:Y:S01]  /*0160*/  LDC R6, c[0x0][0x398] ;  /* 0x0000e600ff067b82 */ /* 0x000e220000000800 */
[----:B------:R-:W-:Y:S01]  /*0170*/  VIADD R23, R5, -UR7 ;  /* 0x8000000705177c36 */ /* 0x000fe20008000000 */
[----:B------:R-:W-:Y:S01]  /*0180*/  USHF.L.U32 UR6, UR7, 0x1, URZ ;  /* 0x0000000107067899 */ /* 0x000fe200080006ff */
[----:B------:R-:W-:Y:S01]  /*0190*/  MOV R0, RZ ;  /* 0x000000ff00007202 */ /* 0x000fe20000000f00 */
[----:B------:R-:W-:Y:S01]  /*01a0*/  UIADD3 UR5, UPT, UPT, -UR7, 0x3, URZ ;  /* 0x0000000307057890 */ /* 0x000fe2000fffe1ff */
[CC--:B------:R-:W-:Y:S01]  /*01b0*/  IMAD R21, R23.reuse, R25.reuse, R25 ;  /* 0x0000001917157224 */ /* 0x0c0fe200078e0219 */
[C---:B------:R-:W-:Y:S01]  /*01c0*/  IADD3 R20, PT, PT, R23.reuse, 0x2, RZ ;  /* 0x0000000217147810 */ /* 0x040fe20007ffe0ff */
[C---:B------:R-:W-:Y:S01]  /*01d0*/  VIADD R7, R23.reuse, 0x3 ;  /* 0x0000000317077836 */ /* 0x040fe20000000000 */
[----:B------:R-:W1:Y:S01]  /*01e0*/  LDC.64 R14, c[0x0][0x390] ;  /* 0x0000e400ff0e7b82 */ /* 0x000e620000000a00 */
[C---:B------:R-:W-:Y:S01]  /*01f0*/  IADD3 R8, PT, PT, R23.reuse, 0x4, RZ ;  /* 0x0000000417087810 */ /* 0x040fe20007ffe0ff */
[C---:B------:R-:W-:Y:S01]  /*0200*/  VIADD R10, R23.reuse, 0x6 ;  /* 0x00000006170a7836 */ /* 0x040fe20000000000 */
[C---:B------:R-:W-:Y:S01]  /*0210*/  IADD3 R9, PT, PT, R23.reuse, 0x5, RZ ;  /* 0x0000000517097810 */ /* 0x040fe20007ffe0ff */
[----:B------:R-:W-:Y:S01]  /*0220*/  ULOP3.LUT UR4, UR6, 0xfffffff8, URZ, 0xc0, !UPT ;  /* 0xfffffff806047892 */ /* 0x000fe2000f8ec0ff */
[----:B------:R-:W-:Y:S01]  /*0230*/  IADD3 R11, PT, PT, R23, 0x7, RZ ;  /* 0x00000007170b7810 */ /* 0x000fe20007ffe0ff */
[-CC-:B------:R-:W-:Y:S01]  /*0240*/  IMAD R20, R20, R25.reuse, R2.reuse ;  /* 0x0000001914147224 */ /* 0x180fe200078e0202 */
[----:B------:R-:W-:Y:S01]  /*0250*/  MOV R3, UR6 ;  /* 0x0000000600037c02 */ /* 0x000fe20008000f00 */
[-CC-:B------:R-:W-:Y:S01]  /*0260*/  IMAD R7, R7, R25.reuse, R2.reuse ;  /* 0x0000001907077224 */ /* 0x180fe200078e0202 */
[----:B------:R-:W2:Y:S01]  /*0270*/  LDCU UR10, c[0x0][0x39c] ;  /* 0x00007380ff0a77ac */ /* 0x000ea20008000800 */
[----:B------:R-:W-:-:S02]  /*0280*/  IMAD R8, R8, R25, R2 ;  /* 0x0000001908087224 */ /* 0x000fc400078e0202 */
[-CC-:B------:R-:W-:Y:S01]  /*0290*/  IMAD R9, R9, R25.reuse, R2.reuse ;  /* 0x0000001909097224 */ /* 0x180fe200078e0202 */
[----:B------:R-:W-:Y:S01]  /*02a0*/  UIADD3 UR4, UPT, UPT, -UR4, URZ, URZ ;  /* 0x000000ff04047290 */ /* 0x000fe2000fffe1ff */
[-CC-:B------:R-:W-:Y:S02]  /*02b0*/  IMAD R10, R10, R25.reuse, R2.reuse ;  /* 0x000000190a0a7224 */ /* 0x180fe400078e0202 */
[-CC-:B------:R-:W-:Y:S02]  /*02c0*/  IMAD R11, R11, R25.reuse, R2.reuse ;  /* 0x000000190b0b7224 */ /* 0x180fe400078e0202 */
[----:B------:R-:W-:Y:S02]  /*02d0*/  IMAD R4, R23, R25, R2 ;  /* 0x0000001917047224 */ /* 0x000fe400078e0202 */
[----:B------:R-:W-:-:S07]  /*02e0*/  IMAD.IADD R21, R2, 0x1, R21 ;  /* 0x0000000102157824 */ /* 0x000fce00078e0215 */
.L_x_1:
[----:B--2---:R-:W-:Y:S01]  /*02f0*/  ISETP.GE.AND P1, PT, R23, UR10, PT ;  /* 0x0000000a17007c0c */ /* 0x004fe2000bf26270 */
[----:B-1----:R-:W-:-:S03]  /*0300*/  IMAD.WIDE R16, R3, 0x4, R14 ;  /* 0x0000000403107825 */ /* 0x002fc600078e020e */
[----:B------:R-:W-:-:S13]  /*0310*/  ISETP.LT.OR P1, PT, R23, RZ, P1 ;  /* 0x000000ff1700720c */ /* 0x000fda0000f21670 */
[----:B------:R-:W1:Y:S01]  /*0320*/  @!P1 LDC.64 R18, c[0x0][0x388] ;  /* 0x0000e200ff129b82 */ /* 0x000e620000000a00 */
[----:B------:R-:W2:Y:S01]  /*0330*/  @!P1 LDG.E R22, desc[UR8][R16.64] ;  /* 0x0000000810169981 */ /* 0x000ea2000c1e1900 */
[----:B-1----:R-:W-:-:S06]  /*0340*/  @!P1 IMAD.WIDE R24, R4, 0x4, R18 ;  /* 0x0000000404189825 */ /* 0x002fcc00078e0212 */
[----:B------:R-:W2:Y:S01]  /*0350*/  @!P1 LDG.E R25, desc[UR8][R24.64] ;  /* 0x0000000818199981 */ /* 0x000ea2000c1e1900 */
[----:B------:R-:W-:-:S04]  /*0360*/  IADD3 R18, PT, PT, R23, 0x1, RZ ;  /* 0x0000000117127810 */ /* 0x000fc80007ffe0ff */
[----:B------:R-:W-:-:S04]  /*0370*/  ISETP.GE.AND P0, PT, R18, UR10, PT ;  /* 0x0000000a12007c0c */ /* 0x000fc8000bf06270 */
[----:B------:R-:W-:-:S13]  /*0380*/  ISETP.LT.OR P0, PT, R18, RZ, P0 ;  /* 0x000000ff1200720c */ /* 0x000fda0000701670 */
[----:B------:R-:W1:Y:S02]  /*0390*/  @!P0 LDC.64 R18, c[0x0][0x388] ;  /* 0x0000e200ff128b82 */ /* 0x000e640000000a00 */
[----:B-1----:R-:W-:-:S04]  /*03a0*/  @!P0 IMAD.WIDE R26, R21, 0x4, R18 ;  /* 0x00000004151a8825 */ /* 0x002fc800078e0212 */
[----:B--23--:R-:W-:-:S05]  /*03b0*/  @!P1 FFMA R0, R25, R22, R0 ;  /* 0x0000001619009223 */ /* 0x00cfca0000000000 */
[----:B------:R1:W-:Y:S04]  /*03c0*/  STG.E desc[UR8][R12.64], R0 ;  /* 0x000000000c007986 */ /* 0x0003e8000c101908 */
[----:B------:R-:W1:Y:S04]  /*03d0*/  @!P0 LDG.E R27, desc[UR8][R26.64] ;  /* 0x000000081a1b8981 */ /* 0x000e68000c1e1900 */
[----:B------:R-:W1:Y:S01]  /*03e0*/  @!P0 LDG.E R22, desc[UR8][R16.64+-0x4] ;  /* 0xfffffc0810168981 */ /* 0x000e62000c1e1900 */
[----:B------:R-:W-:-:S04]  /*03f0*/  IADD3 R18, PT, PT, R23, 0x2, RZ ;  /* 0x0000000217127810 */ /* 0x000fc80007ffe0ff */
[----:B------:R-:W-:-:S04]  /*0400*/  ISETP.GE.AND P1, PT, R18, UR10, PT ;  /* 0x0000000a12007c0c */ /* 0x000fc8000bf26270 */
[----:B------:R-:W-:-:S13]  /*0410*/  ISETP.LT.OR P1, PT, R18, RZ, P1 ;  /* 0x000000ff1200720c */ /* 0x000fda0000f21670 */
[----:B------:R-:W2:Y:S02]  /*0420*/  @!P1 LDC.64 R18, c[0x0][0x388] ;  /* 0x0000e200ff129b82 */ /* 0x000ea40000000a00 */
[----:B--2---:R-:W-:-:S04]  /*0430*/  @!P1 IMAD.WIDE R24, R20, 0x4, R18 ;  /* 0x0000000414189825 */ /* 0x004fc800078e0212 */
[----:B-1----:R-:W-:-:S05]  /*0440*/  @!P0 FFMA R0, R27, R22, R0 ;  /* 0x000000161b008223 */ /* 0x002fca0000000000 */
[----:B------:R1:W-:Y:S04]  /*0450*/  STG.E desc[UR8][R12.64], R0 ;  /* 0x000000000c007986 */ /* 0x0003e8000c101908 */
[----:B------:R-:W1:Y:S04]  /*0460*/  @!P1 LDG.E R25, desc[UR8][R24.64] ;  /* 0x0000000818199981 */ /* 0x000e68000c1e1900 */
[----:B------:R-:W1:Y:S01]  /*0470*/  @!P1 LDG.E R22, desc[UR8][R16.64+-0x8] ;  /* 0xfffff80810169981 */ /* 0x000e62000c1e1900 */
[----:B------:R-:W-:-:S05]  /*0480*/  VIADD R18, R23, 0x3 ;  /* 0x0000000317127836 */ /* 0x000fca0000000000 */
        /* <DEDUP_REMOVED lines=44> */
[----:B------:R-:W-:-:S04]  /*0750*/  UIADD3 UR4, UPT, UPT, UR4, 0x8, URZ ;  /* 0x0000000804047890 */ /* 0x000fc8000fffe0ff */
[----:B------:R-:W-:Y:S01]  /*0760*/  UISETP.NE.AND UP0, UPT, UR4, URZ, UPT ;  /* 0x000000ff0400728c */ /* 0x000fe2000bf05270 */
[----:B0-----:R-:W-:Y:S01]  /*0770*/  MOV R25, R6 ;  /* 0x0000000600197202 */ /* 0x001fe20000000f00 */
[----:B------:R-:W-:Y:S01]  /*0780*/  VIADD R23, R23, 0x8 ;  /* 0x0000000817177836 */ /* 0x000fe20000000000 */
[----:B------:R-:W-:Y:S02]  /*0790*/  IADD3 R3, PT, PT, R3, -0x8, RZ ;  /* 0xfffffff803037810 */ /* 0x000fe40007ffe0ff */
[C---:B------:R-:W-:Y:S01]  /*07a0*/  LEA R4, R25.reuse, R4, 0x3 ;  /* 0x0000000419047211 */ /* 0x040fe200078e18ff */
[C---:B------:R-:W-:Y:S01]  /*07b0*/  IMAD R7, R25.reuse, 0x8, R7 ;  /* 0x0000000819077824 */ /* 0x040fe200078e0207 */
[C---:B------:R-:W-:Y:S01]  /*07c0*/  LEA R21, R25.reuse, R21, 0x3 ;  /* 0x0000001519157211 */ /* 0x040fe200078e18ff */
[C---:B------:R-:W-:Y:S01]  /*07d0*/  IMAD R11, R25.reuse, 0x8, R11 ;  /* 0x00000008190b7824 */ /* 0x040fe200078e020b */
[C---:B------:R-:W-:Y:S02]  /*07e0*/  LEA R20, R25.reuse, R20, 0x3 ;  /* 0x0000001419147211 */ /* 0x040fe400078e18ff */
[----:B------:R-:W-:-:S02]  /*07f0*/  LEA R8, R25, R8, 0x3 ;  /* 0x0000000819087211 */ /* 0x000fc400078e18ff */
[C---:B------:R-:W-:Y:S02]  /*0800*/  LEA R9, R25.reuse, R9, 0x3 ;  /* 0x0000000919097211 */ /* 0x040fe400078e18ff */
[----:B------:R-:W-:Y:S01]  /*0810*/  LEA R10, R25, R10, 0x3 ;  /* 0x0000000a190a7211 */ /* 0x000fe200078e18ff */
[----:B------:R-:W-:Y:S01]  /*0820*/  UIADD3 UR5, UPT, UPT, UR5, 0x8, URZ ;  /* 0x0000000805057890 */ /* 0x000fe2000fffe0ff */
[----:B-1----:R-:W-:-:S05]  /*0830*/  @!P0 FFMA R0, R19, R22, R0 ;  /* 0x0000001613008223 */ /* 0x002fca0000000000 */
[----:B------:R3:W-:Y:S01]  /*0840*/  STG.E desc[UR8][R12.64], R0 ;  /* 0x000000000c007986 */ /* 0x0007e2000c101908 */
[----:B------:R-:W-:Y:S05]  /*0850*/  BRA.U UP0, `(.L_x_1) ;  /* 0xfffffff900a47547 */ /* 0x000fea000b83ffff */
[----:B------:R-:W-:-:S12]  /*0860*/  UIADD3 UR4, UPT, UPT, UR5, -0x3, URZ ;  /* 0xfffffffd05047890 */ /* 0x000fd8000fffe0ff */
.L_x_0:
[----:B------:R-:W0:Y:S02]  /*0870*/  LDC R3, c[0x0][0x3a0] ;  /* 0x0000e800ff037b82 */ /* 0x000e240000000800 */
[----:B0-----:R-:W-:-:S04]  /*0880*/  SHF.L.U32 R4, R3, 0x1, RZ ;  /* 0x0000000103047819 */ /* 0x001fc800000006ff */
[----:B------:R-:W-:-:S04]  /*0890*/  LOP3.LUT R4, R4, 0x6, RZ, 0xc0, !PT ;  /* 0x0000000604047812 */ /* 0x000fc800078ec0ff */
[----:B------:R-:W-:-:S13]  /*08a0*/  ISETP.GE.U32.AND P0, PT, R4, 0x3, PT ;  /* 0x000000030400780c */ /* 0x000fda0003f06070 */
[----:B------:R-:W-:Y:S05]  /*08b0*/  @!P0 BRA `(.L_x_2) ;  /* 0x0000000000c08947 */ /* 0x000fea0003800000 */
[----:B------:R-:W0:Y:S01]  /*08c0*/  LDCU UR5, c[0x0][0x39c] ;  /* 0x00007380ff0577ac */ /* 0x000e220008000800 */
[----:B------:R-:W-:Y:S01]  /*08d0*/  IADD3 R4, PT, PT, R5, UR4, RZ ;  /* 0x0000000405047c10 */ /* 0x000fe2000fffe0ff */
[----:B------:R-:W1:Y:S01]  /*08e0*/  LDC.64 R6, c[0x0][0x390] ;  /* 0x0000e400ff067b82 */ /* 0x000e620000000a00 */
[----:B------:R-:W-:Y:S02]  /*08f0*/  IADD3 R11, PT, PT, R3, -UR4, RZ ;  /* 0x80000004030b7c10 */ /* 0x000fe4000fffe0ff */
[----:B0-----:R-:W-:-:S04]  /*0900*/  ISETP.GE.AND P1, PT, R4, UR5, PT ;  /* 0x0000000504007c0c */ /* 0x001fc8000bf26270 */
[----:B------:R-:W-:Y:S01]  /*0910*/  ISETP.LT.OR P1, PT, R4, RZ, P1 ;  /* 0x000000ff0400720c */ /* 0x000fe20000f21670 */
[----:B-1----:R-:W-:-:S12]  /*0920*/  IMAD.WIDE R6, R11, 0x4, R6 ;  /* 0x000000040b067825 */ /* 0x002fd800078e0206 */
[----:B------:R-:W0:Y:S01]  /*0930*/  @!P1 LDC.64 R8, c[0x0][0x388] ;  /* 0x0000e200ff089b82 */ /* 0x000e220000000a00 */
[----:B------:R-:W-:Y:S01]  /*0940*/  @!P1 IMAD R15, R4, R25, R2 ;  /* 0x00000019040f9224 */ /* 0x000fe200078e0202 */
[----:B------:R-:W3:Y:S03]  /*0950*/  @!P1 LDG.E R14, desc[UR8][R6.64] ;  /* 0x00000008060e9981 */ /* 0x000ee6000c1e1900 */
[----:B0-----:R-:W-:-:S06]  /*0960*/  @!P1 IMAD.WIDE R8, R15, 0x4, R8 ;  /* 0x000000040f089825 */ /* 0x001fcc00078e0208 */
[----:B------:R-:W3:Y:S01]  /*0970*/  @!P1 LDG.E R9, desc[UR8][R8.64] ;  /* 0x0000000808099981 */ /* 0x000ee2000c1e1900 */
[----:B------:R-:W-:-:S05]  /*0980*/  VIADD R15, R4, 0x1 ;  /* 0x00000001040f7836 */ /* 0x000fca0000000000 */
[----:B------:R-:W-:-:S04]  /*0990*/  ISETP.GE.AND P0, PT, R15, UR5, PT ;  /* 0x000000050f007c0c */ /* 0x000fc8000bf06270 */
[----:B------:R-:W-:-:S13]  /*09a0*/  ISETP.LT.OR P0, PT, R15, RZ, P0 ;  /* 0x000000ff0f00720c */ /* 0x000fda0000701670 */
[----:B------:R-:W0:Y:S01]  /*09b0*/  @!P0 LDC.64 R10, c[0x0][0x388] ;  /* 0x0000e200ff0a8b82 */ /* 0x000e220000000a00 */
[----:B------:R-:W-:-:S04]  /*09c0*/  @!P0 IMAD R15, R15, R25, R2 ;  /* 0x000000190f0f8224 */ /* 0x000fc800078e0202 */
[----:B0-----:R-:W-:-:S04]  /*09d0*/  @!P0 IMAD.WIDE R10, R15, 0x4, R10 ;  /* 0x000000040f0a8825 */ /* 0x001fc800078e020a */
[----:B---3--:R-:W-:-:S05]  /*09e0*/  @!P1 FFMA R0, R9, R14, R0 ;  /* 0x0000000e09009223 */ /* 0x008fca0000000000 */
[----:B------:R0:W-:Y:S04]  /*09f0*/  STG.E desc[UR8][R12.64], R0 ;  /* 0x000000000c007986 */ /* 0x0001e8000c101908 */
[----:B------:R-:W0:Y:S04]  /*0a00*/  @!P0 LDG.E R11, desc[UR8][R10.64] ;  /* 0x000000080a0b8981 */ /* 0x000e28000c1e1900 */
[----:B------:R-:W0:Y:S01]  /*0a10*/  @!P0 LDG.E R14, desc[UR8][R6.64+-0x4] ;  /* 0xfffffc08060e8981 */ /* 0x000e22000c1e1900 */
[----:B------:R-:W-:-:S04]  /*0a20*/  IADD3 R15, PT, PT, R4, 0x2, RZ ;  /* 0x00000002040f7810 */ /* 0x000fc80007ffe0ff */
[----:B------:R-:W-:-:S04]  /*0a30*/  ISETP.GE.AND P1, PT, R15, UR5, PT ;  /* 0x000000050f007c0c */ /* 0x000fc8000bf26270 */
[----:B------:R-:W-:-:S13]  /*0a40*/  ISETP.LT.OR P1, PT, R15, RZ, P1 ;  /* 0x000000ff0f00720c */ /* 0x000fda0000f21670 */
[----:B------:R-:W1:Y:S01]  /*0a50*/  @!P1 LDC.64 R8, c[0x0][0x388] ;  /* 0x0000e200ff089b82 */ /* 0x000e620000000a00 */
[----:B------:R-:W-:-:S04]  /*0a60*/  @!P1 IMAD R15, R15, R25, R2 ;  /* 0x000000190f0f9224 */ /* 0x000fc800078e0202 */
[----:B-1----:R-:W-:-:S04]  /*0a70*/  @!P1 IMAD.WIDE R8, R15, 0x4, R8 ;  /* 0x000000040f089825 */ /* 0x002fc800078e0208 */
[----:B0-----:R-:W-:-:S05]  /*0a80*/  @!P0 FFMA R0, R11, R14, R0 ;  /* 0x0000000e0b008223 */ /* 0x001fca0000000000 */
[----:B------:R0:W-:Y:S04]  /*0a90*/  STG.E desc[UR8][R12.64], R0 ;  /* 0x000000000c007986 */ /* 0x0001e8000c101908 */
[----:B------:R-:W0:Y:S04]  /*0aa0*/  @!P1 LDG.E R9, desc[UR8][R8.64] ;  /* 0x0000000808099981 */ /* 0x000e28000c1e1900 */
[----:B------:R-:W0:Y:S01]  /*0ab0*/  @!P1 LDG.E R10, desc[UR8][R6.64+-0x8] ;  /* 0xfffff808060a9981 */ /* 0x000e22000c1e1900 */
[----:B------:R-:W-:-:S04]  /*0ac0*/  IADD3 R4, PT, PT, R4, 0x3, RZ ;  /* 0x0000000304047810 */ /* 0x000fc80007ffe0ff */
[----:B------:R-:W-:-:S04]  /*0ad0*/  ISETP.GE.AND P0, PT, R4, UR5, PT ;  /* 0x0000000504007c0c */ /* 0x000fc8000bf06270 */
[----:B------:R-:W-:Y:S01]  /*0ae0*/  ISETP.LT.OR P0, PT, R4, RZ, P0 ;  /* 0x000000ff0400720c */ /* 0x000fe20000701670 */
[----:B------:R-:W-:Y:S01]  /*0af0*/  BSSY.RECONVERGENT B0, `(.L_x_3) ;  /* 0x000000a000007945 */ /* 0x000fe20003800200 */
[----:B0-----:R-:W-:-:S05]  /*0b00*/  @!P1 FFMA R0, R9, R10, R0 ;  /* 0x0000000a09009223 */ /* 0x001fca0000000000 */
[----:B------:R0:W-:Y:S06]  /*0b10*/  STG.E desc[UR8][R12.64], R0 ;  /* 0x000000000c007986 */ /* 0x0001ec000c101908 */
[----:B------:R-:W-:Y:S05]  /*0b20*/  @P0 BRA `(.L_x_4) ;  /* 0x0000000000180947 */ /* 0x000fea0003800000 */
[----:B------:R-:W1:Y:S01]  /*0b30*/  LDC.64 R8, c[0x0][0x388] ;  /* 0x0000e200ff087b82 */ /* 0x000e620000000a00 */
[----:B------:R-:W-:Y:S01]  /*0b40*/  IMAD R11, R4, R25, R2 ;  /* 0x00000019040b7224 */ /* 0x000fe200078e0202 */
[----:B------:R-:W0:Y:S03]  /*0b50*/  LDG.E R6, desc[UR8][R6.64+-0xc] ;  /* 0xfffff40806067981 */ /* 0x000e26000c1e1900 */
[----:B-1----:R-:W-:-:S06]  /*0b60*/  IMAD.WIDE R8, R11, 0x4, R8 ;  /* 0x000000040b087825 */ /* 0x002fcc00078e0208 */
[----:B------:R-:W0:Y:S02]  /*0b70*/  LDG.E R9, desc[UR8][R8.64] ;  /* 0x0000000808097981 */ /* 0x000e24000c1e1900 */
[----:B0-----:R-:W-:-:S07]  /*0b80*/  FFMA R0, R9, R6, R0 ;  /* 0x0000000609007223 */ /* 0x001fce0000000000 */
.L_x_4:
[----:B------:R-:W-:Y:S05]  /*0b90*/  BSYNC.RECONVERGENT B0 ;  /* 0x0000000000007941 */ /* 0x000fea0003800200 */
.L_x_3:
[----:B------:R1:W-:Y:S01]  /*0ba0*/  STG.E desc[UR8][R12.64], R0 ;  /* 0x000000000c007986 */ /* 0x0003e2000c101908 */
[----:B------:R-:W-:-:S12]  /*0bb0*/  UIADD3 UR4, UPT, UPT, UR4, 0x4, URZ ;  /* 0x0000000404047890 */ /* 0x000fd8000fffe0ff */
.L_x_2:
[----:B------:R-:W-:-:S04]  /*0bc0*/  LOP3.LUT R4, R3, 0x1, RZ, 0xc0, !PT ;  /* 0x0000000103047812 */ /* 0x000fc800078ec0ff */
[----:B------:R-:W-:-:S13]  /*0bd0*/  ISETP.NE.U32.AND P0, PT, R4, 0x1, PT ;  /* 0x000000010400780c */ /* 0x000fda0003f05070 */
[----:B------:R-:W-:Y:S05]  /*0be0*/  @P0 BRA `(.L_x_5) ;  /* 0x0000000000700947 */ /* 0x000fea0003800000 */
[----:B------:R-:W2:Y:S01]  /*0bf0*/  LDCU UR5, c[0x0][0x39c] ;  /* 0x00007380ff0577ac */ /* 0x000ea20008000800 */
[----:B------:R-:W-:Y:S01]  /*0c00*/  IADD3 R10, PT, PT, R5, UR4, RZ ;  /* 0x00000004050a7c10 */ /* 0x000fe2000fffe0ff */
[----:B------:R-:W4:Y:S01]  /*0c10*/  LDC.64 R6, c[0x0][0x390] ;  /* 0x0000e400ff067b82 */ /* 0x000f220000000a00 */
[----:B------:R-:W-:Y:S02]  /*0c20*/  VIADD R15, R3, -UR4 ;  /* 0x80000004030f7c36 */ /* 0x000fe40008000000 */
[----:B--2---:R-:W-:-:S04]  /*0c30*/  ISETP.GE.AND P0, PT, R10, UR5, PT ;  /* 0x000000050a007c0c */ /* 0x004fc8000bf06270 */
[----:B------:R-:W-:Y:S01]  /*0c40*/  ISETP.LT.OR P0, PT, R10, RZ, P0 ;  /* 0x000000ff0a00720c */ /* 0x000fe20000701670 */
[----:B----4-:R-:W-:-:S12]  /*0c50*/  IMAD.WIDE R6, R15, 0x4, R6 ;  /* 0x000000040f067825 */ /* 0x010fd800078e0206 */
[----:B------:R-:W2:Y:S01]  /*0c60*/  @!P0 LDC.64 R8, c[0x0][0x388] ;  /* 0x0000e200ff088b82 */ /* 0x000ea20000000a00 */
[----:B------:R-:W-:Y:S01]  /*0c70*/  @!P0 IMAD R11, R10, R25, R2 ;  /* 0x000000190a0b8224 */ /* 0x000fe200078e0202 */
[----:B------:R-:W0:Y:S03]  /*0c80*/  @!P0 LDG.E R4, desc[UR8][R6.64] ;  /* 0x0000000806048981 */ /* 0x000e26000c1e1900 */
[----:B--2---:R-:W-:-:S06]  /*0c90*/  @!P0 IMAD.WIDE R8, R11, 0x4, R8 ;  /* 0x000000040b088825 */ /* 0x004fcc00078e0208 */
[----:B------:R-:W0:Y:S01]  /*0ca0*/  @!P0 LDG.E R9, desc[UR8][R8.64] ;  /* 0x0000000808098981 */ /* 0x000e22000c1e1900 */
[----:B------:R-:W-:-:S04]  /*0cb0*/  IADD3 R11, PT, PT, R10, 0x1, RZ ;  /* 0x000000010a0b7810 */ /* 0x000fc80007ffe0ff */
[----:B------:R-:W-:-:S04]  /*0cc0*/  ISETP.GE.AND P1, PT, R11, UR5, PT ;  /* 0x000000050b007c0c */ /* 0x000fc8000bf26270 */
[----:B------:R-:W-:Y:S01]  /*0cd0*/  ISETP.LT.OR P1, PT, R11, RZ, P1 ;  /* 0x000000ff0b00720c */ /* 0x000fe20000f21670 */
[----:B------:R-:W-:Y:S01]  /*0ce0*/  BSSY.RECONVERGENT B0, `(.L_x_6) ;  /* 0x000000a000007945 */ /* 0x000fe20003800200 */
[----:B01-3--:R-:W-:-:S05]  /*0cf0*/  @!P0 FFMA R0, R9, R4, R0 ;  /* 0x0000000409008223 */ /* 0x00bfca0000000000 */
        /* <DEDUP_REMOVED lines=8> */
.L_x_7:
[----:B------:R-:W-:Y:S05]  /*0d80*/  BSYNC.RECONVERGENT B0 ;  /* 0x0000000000007941 */ /* 0x000fea0003800200 */
.L_x_6:
[----:B------:R2:W-:Y:S01]  /*0d90*/  STG.E desc[UR8][R12.64], R0 ;  /* 0x000000000c007986 */ /* 0x0005e2000c101908 */
[----:B------:R-:W-:-:S12]  /*0da0*/  UIADD3 UR4, UPT, UPT, UR4, 0x2, URZ ;  /* 0x0000000204047890 */ /* 0x000fd8000fffe0ff */
.L_x_5:
[----:B------:R-:W4:Y:S01]  /*0db0*/  LDCU UR5, c[0x0][0x39c] ;  /* 0x00007380ff0577ac */ /* 0x000f220008000800 */
[----:B------:R-:W-:Y:S01]  /*0dc0*/  IADD3 R8, PT, PT, R5, UR4, RZ ;  /* 0x0000000405087c10 */ /* 0x000fe2000fffe0ff */
[----:B------:R-:W-:Y:S03]  /*0dd0*/  BSSY.RECONVERGENT B0, `(.L_x_8) ;  /* 0x000000d000007945 */ /* 0x000fe60003800200 */
[----:B----4-:R-:W-:-:S04]  /*0de0*/  ISETP.GE.AND P0, PT, R8, UR5, PT ;  /* 0x0000000508007c0c */ /* 0x010fc8000bf06270 */
[----:B------:R-:W-:-:S13]  /*0df0*/  ISETP.LT.OR P0, PT, R8, RZ, P0 ;  /* 0x000000ff0800720c */ /* 0x000fda0000701670 */
[----:B------:R-:W-:Y:S05]  /*0e00*/  @P0 BRA `(.L_x_9) ;  /* 0x0000000000240947 */ /* 0x000fea0003800000 */
[----:B------:R-:W4:Y:S01]  /*0e10*/  LDC.64 R4, c[0x0][0x388] ;  /* 0x0000e200ff047b82 */ /* 0x000f220000000a00 */
[----:B------:R-:W-:Y:S01]  /*0e20*/  IMAD R25, R8, R25, R2 ;  /* 0x0000001908197224 */ /* 0x000fe200078e0202 */
[----:B------:R-:W-:-:S06]  /*0e30*/  IADD3 R9, PT, PT, R3, -UR4, RZ ;  /* 0x8000000403097c10 */ /* 0x000fcc000fffe0ff */
[----:B------:R-:W5:Y:S01]  /*0e40*/  LDC.64 R6, c[0x0][0x390] ;  /* 0x0000e400ff067b82 */ /* 0x000f620000000a00 */
[----:B----4-:R-:W-:-:S06]  /*0e50*/  IMAD.WIDE R2, R25, 0x4, R4 ;  /* 0x0000000419027825 */ /* 0x010fcc00078e0204 */
[----:B------:R-:W0:Y:S01]  /*0e60*/  LDG.E R3, desc[UR8][R2.64] ;  /* 0x0000000802037981 */ /* 0x000e22000c1e1900 */
[----:B-----5:R-:W-:-:S06]  /*0e70*/  IMAD.WIDE R4, R9, 0x4, R6 ;  /* 0x0000000409047825 */ /* 0x020fcc00078e0206 */
[----:B------:R-:W0:Y:S02]  /*0e80*/  LDG.E R4, desc[UR8][R4.64] ;  /* 0x0000000804047981 */ /* 0x000e24000c1e1900 */
[----:B0123--:R-:W-:-:S07]  /*0e90*/  FFMA R0, R3, R4, R0 ;  /* 0x0000000403007223 */ /* 0x00ffce0000000000 */
.L_x_9:
[----:B------:R-:W-:Y:S05]  /*0ea0*/  BSYNC.RECONVERGENT B0 ;  /* 0x0000000000007941 */ /* 0x000fea0003800200 */
.L_x_8:
[----:B------:R-:W-:Y:S01]  /*0eb0*/  STG.E desc[UR8][R12.64], R0 ;  /* 0x000000000c007986 */ /* 0x000fe2000c101908 */
[----:B------:R-:W-:Y:S05]  /*0ec0*/  EXIT ;  /* 0x000000000000794d */ /* 0x000fea0003800000 */
.L_x_10:
[----:B------:R-:W-:-:S00]  /*0ed0*/  BRA `(.L_x_10) ;  /* 0xfffffffc00fc7947 */ /* 0x000fc0000383ffff */
[----:B------:R-:W-:-:S00]  /*0ee0*/  NOP ;  /* 0x0000000000007918 */ /* 0x000fc00000000000 */
        /* <DEDUP_REMOVED lines=9> */
.L_x_26:


//--------------------- .text._Z17convolutionRowGPUPfS_S_iii --------------------------
	.section	.text._Z17convolutionRowGPUPfS_S_iii,"ax",@progbits
	.align	128
        .global         _Z17convolutionRowGPUPfS_S_iii
        .type           _Z17convolutionRowGPUPfS_S_iii,@function
        .size           _Z17convolutionRowGPUPfS_S_iii,(.L_x_27 - _Z17convolutionRowGPUPfS_S_iii)
        .other          _Z17convolutionRowGPUPfS_S_iii,@"STO_CUDA_ENTRY STV_DEFAULT"
_Z17convolutionRowGPUPfS_S_iii:
.text._Z17convolutionRowGPUPfS_S_iii:
[----:B------:R-:W-:Y:S01]  /*0000*/  LDC R1, c[0x0][0x37c] ;  /* 0x0000df00ff017b82 */ /* 0x000fe20000000800 */
[----:B------:R-:W0:Y:S01]  /*0010*/  LDCU UR10, c[0x0][0x3a0] ;  /* 0x00007400ff0a77ac */ /* 0x000e220008000800 */
[----:B------:R-:W1:Y:S01]  /*0020*/  S2R R4, SR_TID.X ;  /* 0x0000000000047919 */ /* 0x000e620000002100 */
[----:B------:R-:W2:Y:S01]  /*0030*/  S2R R5, SR_CTAID.X ;  /* 0x0000000000057919 */ /* 0x000ea20000002500 */
[----:B0-----:R-:W-:-:S13]  /*0040*/  ISETP.LE.AND P0, PT, RZ, UR10, PT ;  /* 0x0000000aff007c0c */ /* 0x001fda000bf03270 */
[----:B------:R-:W-:Y:S05]  /*0050*/  @!P0 EXIT ;  /* 0x000000000000894d */ /* 0x000fea0003800000 */
[----:B------:R-:W0:Y:S01]  /*0060*/  S2R R7, SR_TID.Y ;  /* 0x0000000000077919 */ /* 0x000e220000002200 */
[----:B------:R-:W1:Y:S01]  /*0070*/  LDCU UR4, c[0x0][0x360] ;  /* 0x00006c00ff0477ac */ /* 0x000e620008000800 */
[----:B------:R-:W0:Y:S01]  /*0080*/  S2UR UR5, SR_CTAID.Y ;  /* 0x00000000000579c3 */ /* 0x000e220000002600 */
[----:B------:R-:W3:Y:S01]  /*0090*/  LDCU UR6, c[0x0][0x398] ;  /* 0x00007300ff0677ac */ /* 0x000ee20008000800 */
[----:B------:R-:W-:-:S06]  /*00a0*/  UISETP.GE.U32.AND UP0, UPT, UR10, 0x4, UPT ;  /* 0x000000040a00788c */ /* 0x000fcc000bf06070 */
[----:B------:R-:W0:Y:S01]  /*00b0*/  LDC R0, c[0x0][0x364] ;  /* 0x0000d900ff007b82 */ /* 0x000e220000000800 */
[----:B------:R-:W4:Y:S07]  /*00c0*/  LDCU.64 UR8, c[0x0][0x358] ;  /* 0x00006b00ff0877ac */ /* 0x000f2e0008000a00 */
[----:B------:R-:W5:Y:S01]  /*00d0*/  LDC.64 R2, c[0x0][0x380] ;  /* 0x0000e000ff027b82 */ /* 0x000f620000000a00 */
[----:B-12---:R-:W-:Y:S01]  /*00e0*/  IMAD R4, R5, UR4, R4 ;  /* 0x0000000405047c24 */ /* 0x006fe2000f8e0204 */
[----:B------:R-:W-:Y:S01]  /*00f0*/  UIADD3 UR4, UPT, UPT, -UR10, URZ, URZ ;  /* 0x000000ff0a047290 */ /* 0x000fe2000fffe1ff */
[----:B0-----:R-:W-:-:S04]  /*0100*/  IMAD R5, R0, UR5, R7 ;  /* 0x0000000500057c24 */ /* 0x001fc8000f8e0207 */
[----:B---3--:R-:W-:Y:S02]  /*0110*/  IMAD R0, R5, UR6, R4 ;  /* 0x0000000605007c24 */ /* 0x008fe4000f8e0204 */
[----:B------:R-:W-:Y:S02]  /*0120*/  IMAD.MOV.U32 R5, RZ, RZ, RZ ;  /* 0x000000ffff057224 */ /* 0x000fe400078e00ff */
[----:B-----5:R-:W-:Y:S01]  /*0130*/  IMAD.WIDE R2, R0, 0x4, R2 ;  /* 0x0000000400027825 */ /* 0x020fe200078e0202 */
[----:B----4-:R-:W-:Y:S06]  /*0140*/  BRA.U !UP0, `(.L_x_11) ;  /* 0x0000000508307547 */ /* 0x010fec000b800000 */
[----:B------:R-:W0:Y:S01]  /*0150*/  LDC.64 R6, c[0x0][0x390] ;  /* 0x0000e400ff067b82 */ /* 0x000e220000000a00 */
[----:B------:R-:W-:Y:S02]  /*0160*/  USHF.L.U32 UR7, UR10, 0x1, URZ ;  /* 0x000000010a077899 */ /* 0x000fe400080006ff */
[----:B------:R-:W-:Y:S01]  /*0170*/  VIADD R17, R0, -UR10 ;  /* 0x8000000a00117c36 */ /* 0x000fe20008000000 */
[----:B------:R-:W-:Y:S01]  /*0180*/  IADD3 R14, PT, PT, R4, -UR10, RZ ;  /* 0x8000000a040e7c10 */ /* 0x000fe2000fffe0ff */
[----:B------:R-:W-:Y:S01]  /*0190*/  IMAD.MOV.U32 R5, RZ, RZ, RZ ;  /* 0x000000ffff057224 */ /* 0x000fe200078e00ff */
[----:B------:R-:W-:Y:S02]  /*01a0*/  ULOP3.LUT UR4, UR7, 0xfffffff8, URZ, 0xc0, !UPT ;  /* 0xfffffff807047892 */ /* 0x000fe4000f8ec0ff */
[----:B------:R-:W-:Y:S01]  /*01b0*/  IMAD.U32 R15, RZ, RZ, UR7 ;  /* 0x00000007ff0f7e24 */ /* 0x000fe2000f8e00ff */
[----:B------:R-:W1:Y:S01]  /*01c0*/  LDC.64 R8, c[0x0][0x388] ;  /* 0x0000e200ff087b82 */ /* 0x000e620000000a00 */
[----:B------:R-:W2:Y:S01]  /*01d0*/  LDCU UR6, c[0x0][0x398] ;  /* 0x00007300ff0677ac */ /* 0x000ea20008000800 */
[----:B------:R-:W-:-:S02]  /*01e0*/  UIADD3 UR5, UPT, UPT, -UR10, 0x3, URZ ;  /* 0x000000030a057890 */ /* 0x000fc4000fffe1ff */
[----:B------:R-:W-:-:S12]  /*01f0*/  UIADD3 UR4, UPT, UPT, -UR4, URZ, URZ ;  /* 0x000000ff04047290 */ /* 0x000fd8000fffe1ff */
.L_x_12:
[----:B--2---:R-:W-:Y:S01]  /*0200*/  ISETP.GE.AND P0, PT, R14, UR6, PT ;  /* 0x000000060e007c0c */ /* 0x004fe2000bf06270 */
[----:B0-----:R-:W-:-:S03]  /*0210*/  IMAD.WIDE R10, R15, 0x4, R6 ;  /* 0x000000040f0a7825 */ /* 0x001fc600078e0206 */
[----:B------:R-:W-:Y:S01]  /*0220*/  ISETP.LT.OR P0, PT, R14, RZ, P0 ;  /* 0x000000ff0e00720c */ /* 0x000fe20000701670 */
[----:B-1----:R-:W-:-:S12]  /*0230*/  IMAD.WIDE R12, R17, 0x4, R8 ;  /* 0x00000004110c7825 */ /* 0x002fd800078e0208 */
[----:B------:R-:W2:Y:S04]  /*0240*/  @!P0 LDG.E R18, desc[UR8][R10.64] ;  /* 0x000000080a128981 */ /* 0x000ea8000c1e1900 */
[----:B------:R-:W2:Y:S01]  /*0250*/  @!P0 LDG.E R16, desc[UR8][R12.64] ;  /* 0x000000080c108981 */ /* 0x000ea2000c1e1900 */
[----:B------:R-:W-:-:S04]  /*0260*/  IADD3 R19, PT, PT, R14, 0x1, RZ ;  /* 0x000000010e137810 */ /* 0x000fc80007ffe0ff */
[----:B------:R-:W-:-:S04]  /*0270*/  ISETP.GE.AND P1, PT, R19, UR6, PT ;  /* 0x0000000613007c0c */ /* 0x000fc8000bf26270 */
[----:B------:R-:W-:Y:S01]  /*0280*/  ISETP.LT.OR P1, PT, R19, RZ, P1 ;  /* 0x000000ff1300720c */ /* 0x000fe20000f21670 */
[----:B------:R-:W-:Y:S02]  /*0290*/  VIADD R19, R14, 0x2 ;  /* 0x000000020e137836 */ /* 0x000fe40000000000 */
[----:B--23--:R-:W-:-:S05]  /*02a0*/  @!P0 FFMA R5, R16, R18, R5 ;  /* 0x0000001210058223 */ /* 0x00cfca0000000005 */
[----:B------:R0:W-:Y:S05]  /*02b0*/  STG.E desc[UR8][R2.64], R5 ;  /* 0x0000000502007986 */ /* 0x0001ea000c101908 */
[----:B------:R-:W0:Y:S04]  /*02c0*/  @!P1 LDG.E R16, desc[UR8][R12.64+0x4] ;  /* 0x000004080c109981 */ /* 0x000e28000c1e1900 */
[----:B------:R-:W0:Y:S01]  /*02d0*/  @!P1 LDG.E R18, desc[UR8][R10.64+-0x4] ;  /* 0xfffffc080a129981 */ /* 0x000e22000c1e1900 */
[----:B------:R-:W-:-:S04]  /*02e0*/  ISETP.GE.AND P0, PT, R19, UR6, PT ;  /* 0x0000000613007c0c */ /* 0x000fc8000bf06270 */
[----:B------:R-:W-:Y:S01]  /*02f0*/  ISETP.LT.OR P0, PT, R19, RZ, P0 ;  /* 0x000000ff1300720c */ /* 0x000fe20000701670 */
[----:B------:R-:W-:Y:S02]  /*0300*/  VIADD R19, R14, 0x3 ;  /* 0x000000030e137836 */ /* 0x000fe40000000000 */
[----:B0-----:R-:W-:-:S05]  /*0310*/  @!P1 FFMA R5, R16, R18, R5 ;  /* 0x0000001210059223 */ /* 0x001fca0000000005 */
[----:B------:R0:W-:Y:S05]  /*0320*/  STG.E desc[UR8][R2.64], R5 ;  /* 0x0000000502007986 */ /* 0x0001ea000c101908 */
[----:B------:R-:W0:Y:S04]  /*0330*/  @!P0 LDG.E R16, desc[UR8][R12.64+0x8] ;  /* 0x000008080c108981 */ /* 0x000e28000c1e1900 */
[----:B------:R-:W0:Y:S01]  /*0340*/  @!P0 LDG.E R18, desc[UR8][R10.64+-0x8] ;  /* 0xfffff8080a128981 */ /* 0x000e22000c1e1900 */
[----:B------:R-:W-:-:S04]  /*0350*/  ISETP.GE.AND P1, PT, R19, UR6, PT ;  /* 0x0000000613007c0c */ /* 0x000fc8000bf26270 */
[----:B------:R-:W-:Y:S02]  /*0360*/  ISETP.LT.OR P1, PT, R19, RZ, P1 ;  /* 0x000000ff1300720c */ /* 0x000fe40000f21670 */
[----:B------:R-:W-:Y:S01]  /*0370*/  IADD3 R19, PT, PT, R14, 0x4, RZ ;  /* 0x000000040e137810 */ /* 0x000fe20007ffe0ff */
[----:B0-----:R-:W-:-:S05]  /*0380*/  @!P0 FFMA R5, R16, R18, R5 ;  /* 0x0000001210058223 */ /* 0x001fca0000000005 */
        /* <DEDUP_REMOVED lines=26> */
[----:B0-----:R-:W-:-:S05]  /*0530*/  @!P0 FFMA R5, R16, R18, R5 ;  /* 0x0000001210058223 */ /* 0x001fca0000000005 */
[----:B------:R0:W-:Y:S07]  /*0540*/  STG.E desc[UR8][R2.64], R5 ;  /* 0x0000000502007986 */ /* 0x0001ee000c101908 */
[----:B------:R-:W0:Y:S04]  /*0550*/  @!P1 LDG.E R16, desc[UR8][R12.64+0x1c] ;  /* 0x00001c080c109981 */ /* 0x000e28000c1e1900 */
[----:B------:R-:W0:Y:S01]  /*0560*/  @!P1 LDG.E R18, desc[UR8][R10.64+-0x1c] ;  /* 0xffffe4080a129981 */ /* 0x000e22000c1e1900 */
[----:B------:R-:W-:Y:S01]  /*0570*/  UIADD3 UR4, UPT, UPT, UR4, 0x8, URZ ;  /* 0x0000000804047890 */ /* 0x000fe2000fffe0ff */
[----:B------:R-:W-:Y:S01]  /*0580*/  VIADD R17, R17, 0x8 ;  /* 0x0000000811117836 */ /* 0x000fe20000000000 */
[----:B------:R-:W-:Y:S01]  /*0590*/  IADD3 R14, PT, PT, R14, 0x8, RZ ;  /* 0x000000080e0e7810 */ /* 0x000fe20007ffe0ff */
[----:B------:R-:W-:Y:S01]  /*05a0*/  VIADD R15, R15, 0xfffffff8 ;  /* 0xfffffff80f0f7836 */ /* 0x000fe20000000000 */
[----:B------:R-:W-:-:S02]  /*05b0*/  UISETP.NE.AND UP0, UPT, UR4, URZ, UPT ;  /* 0x000000ff0400728c */ /* 0x000fc4000bf05270 */
[----:B------:R-:W-:Y:S01]  /*05c0*/  UIADD3 UR5, UPT, UPT, UR5, 0x8, URZ ;  /* 0x0000000805057890 */ /* 0x000fe2000fffe0ff */
[----:B0-----:R-:W-:-:S05]  /*05d0*/  @!P1 FFMA R5, R16, R18, R5 ;  /* 0x0000001210059223 */ /* 0x001fca0000000005 */
[----:B------:R3:W-:Y:S01]  /*05e0*/  STG.E desc[UR8][R2.64], R5 ;  /* 0x0000000502007986 */ /* 0x0007e2000c101908 */
[----:B------:R-:W-:Y:S05]  /*05f0*/  BRA.U UP0, `(.L_x_12) ;  /* 0xfffffffd00007547 */ /* 0x000fea000b83ffff */
[----:B------:R-:W-:-:S12]  /*0600*/  UIADD3 UR4, UPT, UPT, UR5, -0x3, URZ ;  /* 0xfffffffd05047890 */ /* 0x000fd8000fffe0ff */
.L_x_11:
[----:B------:R-:W0:Y:S02]  /*0610*/  LDC R6, c[0x0][0x3a0] ;  /* 0x0000e800ff067b82 */ /* 0x000e240000000800 */
[----:B0-----:R-:W-:-:S05]  /*0620*/  IMAD.SHL.U32 R7, R6, 0x2, RZ ;  /* 0x0000000206077824 */ /* 0x001fca00078e00ff */
[----:B------:R-:W-:-:S04]  /*0630*/  LOP3.LUT R7, R7, 0x6, RZ, 0xc0, !PT ;  /* 0x0000000607077812 */ /* 0x000fc800078ec0ff */
[----:B------:R-:W-:-:S13]  /*0640*/  ISETP.GE.U32.AND P0, PT, R7, 0x3, PT ;  /* 0x000000030700780c */ /* 0x000fda0003f06070 */
[----:B------:R-:W-:Y:S05]  /*0650*/  @!P0 BRA `(.L_x_13) ;  /* 0x0000000000b08947 */ /* 0x000fea0003800000 */
[----:B------:R-:W0:Y:S01]  /*0660*/  LDC.64 R8, c[0x0][0x390] ;  /* 0x0000e400ff087b82 */ /* 0x000e220000000a00 */
[----:B------:R-:W-:Y:S01]  /*0670*/  IADD3 R15, PT, PT, R4, UR4, RZ ;  /* 0x00000004040f7c10 */ /* 0x000fe2000fffe0ff */
[----:B------:R-:W-:Y:S01]  /*0680*/  VIADD R7, R6, -UR4 ;  /* 0x8000000406077c36 */ /* 0x000fe20008000000 */
[----:B------:R-:W-:Y:S02]  /*0690*/  IADD3 R13, PT, PT, R0, UR4, RZ ;  /* 0x00000004000d7c10 */ /* 0x000fe4000fffe0ff */
[----:B------:R-:W-:-:S03]  /*06a0*/  ISETP.GE.AND P0, PT, R15, UR6, PT ;  /* 0x000000060f007c0c */ /* 0x000fc6000bf06270 */
[----:B------:R-:W1:Y:S01]  /*06b0*/  LDC.64 R10, c[0x0][0x388] ;  /* 0x0000e200ff0a7b82 */ /* 0x000e620000000a00 */
[----:B------:R-:W-:Y:S01]  /*06c0*/  ISETP.LT.OR P0, PT, R15, RZ, P0 ;  /* 0x000000ff0f00720c */ /* 0x000fe20000701670 */
[----:B0-----:R-:W-:-:S12]  /*06d0*/  IMAD.WIDE R8, R7, 0x4, R8 ;  /* 0x0000000407087825 */ /* 0x001fd800078e0208 */
[----:B------:R-:W3:Y:S01]  /*06e0*/  @!P0 LDG.E R7, desc[UR8][R8.64] ;  /* 0x0000000808078981 */ /* 0x000ee2000c1e1900 */
[----:B-1----:R-:W-:-:S05]  /*06f0*/  IMAD.WIDE R10, R13, 0x4, R10 ;  /* 0x000000040d0a7825 */ /* 0x002fca00078e020a */
[----:B------:R-:W3:Y:S01]  /*0700*/  @!P0 LDG.E R12, desc[UR8][R10.64] ;  /* 0x000000080a0c8981 */ /* 0x000ee2000c1e1900 */
[----:B------:R-:W-:-:S05]  /*0710*/  VIADD R13, R15, 0x1 ;  /* 0x000000010f0d7836 */ /* 0x000fca0000000000 */
[----:B------:R-:W-:-:S04]  /*0720*/  ISETP.GE.AND P2, PT, R13, UR6, PT ;  /* 0x000000060d007c0c */ /* 0x000fc8000bf46270 */
[----:B------:R-:W-:Y:S02]  /*0730*/  ISETP.LT.OR P2, PT, R13, RZ, P2 ;  /* 0x000000ff0d00720c */ /* 0x000fe40001741670 */
[C---:B------:R-:W-:Y:S01]  /*0740*/  IADD3 R14, PT, PT, R15.reuse, 0x2, RZ ;  /* 0x000000020f0e7810 */ /* 0x040fe20007ffe0ff */
[----:B------:R-:W-:Y:S01]  /*0750*/  VIADD R15, R15, 0x3 ;  /* 0x000000030f0f7836 */ /* 0x000fe20000000000 */
[----:B------:R-:W-:Y:S02]  /*0760*/  BSSY.RECONVERGENT B0, `(.L_x_14) ;  /* 0x000000b000007945 */ /* 0x000fe40003800200 */
[C---:B------:R-:W-:Y:S02]  /*0770*/  ISETP.GE.AND P3, PT, R14.reuse, UR6, PT ;  /* 0x000000060e007c0c */ /* 0x040fe4000bf66270 */
[----:B------:R-:W-:Y:S02]  /*0780*/  ISETP.GE.AND P1, PT, R15, UR6, PT ;  /* 0x000000060f007c0c */ /* 0x000fe4000bf26270 */
[----:B------:R-:W-:-:S02]  /*0790*/  ISETP.LT.OR P3, PT, R14, RZ, P3 ;  /* 0x000000ff0e00720c */ /* 0x000fc40001f61670 */
[----:B------:R-:W-:Y:S01]  /*07a0*/  ISETP.LT.OR P1, PT, R15, RZ, P1 ;  /* 0x000000ff0f00720c */ /* 0x000fe20000f21670 */
[----:B---3--:R-:W-:-:S05]  /*07b0*/  @!P0 FFMA R5, R12, R7, R5 ;  /* 0x000000070c058223 */ /* 0x008fca0000000005 */
[----:B------:R0:W-:Y:S01]  /*07c0*/  STG.E desc[UR8][R2.64], R5 ;  /* 0x0000000502007986 */ /* 0x0001e2000c101908 */
[----:B------:R-:W-:Y:S06]  /*07d0*/  @P2 BRA `(.L_x_15) ;  /* 0x00000000000c2947 */ /* 0x000fec0003800000 */
[----:B------:R-:W0:Y:S04]  /*07e0*/  LDG.E R12, desc[UR8][R10.64+0x4] ;  /* 0x000004080a0c7981 */ /* 0x000e28000c1e1900 */
[----:B------:R-:W0:Y:S02]  /*07f0*/  LDG.E R7, desc[UR8][R8.64+-0x4] ;  /* 0xfffffc0808077981 */ /* 0x000e24000c1e1900 */
[----:B0-----:R-:W-:-:S07]  /*0800*/  FFMA R5, R12, R7, R5 ;  /* 0x000000070c057223 */ /* 0x001fce0000000005 */
.L_x_15:
[----:B------:R-:W-:Y:S05]  /*0810*/  BSYNC.RECONVERGENT B0 ;  /* 0x0000000000007941 */ /* 0x000fea0003800200 */
.L_x_14:
[----:B------:R1:W-:Y:S01]  /*0820*/  STG.E desc[UR8][R2.64], R5 ;  /* 0x0000000502007986 */ /* 0x0003e2000c101908 */
[----:B------:R-:W-:Y:S04]  /*0830*/  BSSY.RECONVERGENT B0, `(.L_x_16) ;  /* 0x0000005000007945 */ /* 0x000fe80003800200 */
[----:B------:R-:W-:Y:S05]  /*0840*/  @P3 BRA `(.L_x_17) ;  /* 0x00000000000c3947 */ /* 0x000fea0003800000 */
[----:B------:R-:W0:Y:S04]  /*0850*/  LDG.E R12, desc[UR8][R10.64+0x8] ;  /* 0x000008080a0c7981 */ /* 0x000e28000c1e1900 */
[----:B------:R-:W0:Y:S02]  /*0860*/  LDG.E R7, desc[UR8][R8.64+-0x8] ;  /* 0xfffff80808077981 */ /* 0x000e24000c1e1900 */
[----:B01----:R-:W-:-:S07]  /*0870*/  FFMA R5, R12, R7, R5 ;  /* 0x000000070c057223 */ /* 0x003fce0000000005 */
.L_x_17:
[----:B------:R-:W-:Y:S05]  /*0880*/  BSYNC.RECONVERGENT B0 ;  /* 0x0000000000007941 */ /* 0x000fea0003800200 */
.L_x_16:
[----:B------:R2:W-:Y:S01]  /*0890*/  STG.E desc[UR8][R2.64], R5 ;  /* 0x0000000502007986 */ /* 0x0005e2000c101908 */
[----:B------:R-:W-:Y:S04]  /*08a0*/  BSSY.RECONVERGENT B0, `(.L_x_18) ;  /* 0x0000005000007945 */ /* 0x000fe80003800200 */
[----:B------:R-:W-:Y:S05]  /*08b0*/  @P1 BRA `(.L_x_19) ;  /* 0x00000000000c1947 */ /* 0x000fea0003800000 */
[----:B------:R-:W0:Y:S04]  /*08c0*/  LDG.E R10, desc[UR8][R10.64+0xc] ;  /* 0x00000c080a0a7981 */ /* 0x000e28000c1e1900 */
[----:B------:R-:W0:Y:S02]  /*08d0*/  LDG.E R8, desc[UR8][R8.64+-0xc] ;  /* 0xfffff40808087981 */ /* 0x000e24000c1e1900 */
[----:B012---:R-:W-:-:S07]  /*08e0*/  FFMA R5, R10, R8, R5 ;  /* 0x000000080a057223 */ /* 0x007fce0000000005 */
.L_x_19:
[----:B------:R-:W-:Y:S05]  /*08f0*/  BSYNC.RECONVERGENT B0 ;  /* 0x0000000000007941 */ /* 0x000fea0003800200 */
.L_x_18:
[----:B------:R4:W-:Y:S01]  /*0900*/  STG.E desc[UR8][R2.64], R5 ;  /* 0x0000000502007986 */ /* 0x0009e2000c101908 */
[----:B------:R-:W-:-:S12]  /*0910*/  UIADD3 UR4, UPT, UPT, UR4, 0x4, URZ ;  /* 0x0000000404047890 */ /* 0x000fd8000fffe0ff */
.L_x_13:
[----:B------:R-:W-:-:S04]  /*0920*/  LOP3.LUT R7, R6, 0x1, RZ, 0xc0, !PT ;  /* 0x0000000106077812 */ /* 0x000fc800078ec0ff */
[----:B------:R-:W-:-:S13]  /*0930*/  ISETP.NE.U32.AND P0, PT, R7, 0x1, PT ;  /* 0x000000010700780c */ /* 0x000fda0003f05070 */
[----:B------:R-:W-:Y:S05]  /*0940*/  @P0 BRA `(.L_x_20) ;  /* 0x0000000000600947 */ /* 0x000fea0003800000 */
[----:B------:R-:W5:Y:S01]  /*0950*/  LDC.64 R8, c[0x0][0x390] ;  /* 0x0000e400ff087b82 */ /* 0x000f620000000a00 */
[----:B------:R-:W-:Y:S01]  /*0960*/  IADD3 R13, PT, PT, R4, UR4, RZ ;  /* 0x00000004040d7c10 */ /* 0x000fe2000fffe0ff */
[----:B------:R-:W-:Y:S01]  /*0970*/  VIADD R7, R6, -UR4 ;  /* 0x8000000406077c36 */ /* 0x000fe20008000000 */
[----:B------:R-:W-:Y:S02]  /*0980*/  IADD3 R15, PT, PT, R0, UR4, RZ ;  /* 0x00000004000f7c10 */ /* 0x000fe4000fffe0ff */
[----:B------:R-:W-:-:S03]  /*0990*/  ISETP.GE.AND P0, PT, R13, UR6, PT ;  /* 0x000000060d007c0c */ /* 0x000fc6000bf06270 */
[----:B------:R-:W0:Y:S01]  /*09a0*/  LDC.64 R10, c[0x0][0x388] ;  /* 0x0000e200ff0a7b82 */ /* 0x000e220000000a00 */
[----:B------:R-:W-:Y:S01]  /*09b0*/  ISETP.LT.OR P0, PT, R13, RZ, P0 ;  /* 0x000000ff0d00720c */ /* 0x000fe20000701670 */
[----:B-----5:R-:W-:-:S12]  /*09c0*/  IMAD.WIDE R8, R7, 0x4, R8 ;  /* 0x0000000407087825 */ /* 0x020fd800078e0208 */
[----:B------:R-:W1:Y:S01]  /*09d0*/  @!P0 LDG.E R7, desc[UR8][R8.64] ;  /* 0x0000000808078981 */ /* 0x000e62000c1e1900 */
[----:B0-----:R-:W-:-:S05]  /*09e0*/  IMAD.WIDE R10, R15, 0x4, R10 ;  /* 0x000000040f0a7825 */ /* 0x001fca00078e020a */
[----:B------:R-:W1:Y:S01]  /*09f0*/  @!P0 LDG.E R12, desc[UR8][R10.64] ;  /* 0x000000080a0c8981 */ /* 0x000e62000c1e1900 */
[----:B------:R-:W-:-:S05]  /*0a00*/  VIADD R13, R13, 0x1 ;  /* 0x000000010d0d7836 */ /* 0x000fca0000000000 */
[----:B------:R-:W-:-:S04]  /*0a10*/  ISETP.GE.AND P1, PT, R13, UR6, PT ;  /* 0x000000060d007c0c */ /* 0x000fc8000bf26270 */
[----:B------:R-:W-:Y:S01]  /*0a20*/  ISETP.LT.OR P1, PT, R13, RZ, P1 ;  /* 0x000000ff0d00720c */ /* 0x000fe20000f21670 */
[----:B------:R-:W-:Y:S01]  /*0a30*/  BSSY.RECONVERGENT B0, `(.L_x_21) ;  /* 0x0000007000007945 */ /* 0x000fe20003800200 */
[----:B-1234-:R-:W-:-:S05]  /*0a40*/  @!P0 FFMA R5, R12, R7, R5 ;  /* 0x000000070c058223 */ /* 0x01efca0000000005 */
[----:B------:R0:W-:Y:S06]  /*0a50*/  STG.E desc[UR8][R2.64], R5 ;  /* 0x0000000502007986 */ /* 0x0001ec000c101908 */
[----:B------:R-:W-:Y:S05]  /*0a60*/  @P1 BRA `(.L_x_22) ;  /* 0x00000000000c1947 */ /* 0x000fea0003800000 */
[----:B------:R-:W0:Y:S04]  /*0a70*/  LDG.E R10, desc[UR8][R10.64+0x4] ;  /* 0x000004080a0a7981 */ /* 0x000e28000c1e1900 */
[----:B------:R-:W0:Y:S02]  /*0a80*/  LDG.E R8, desc[UR8][R8.64+-0x4] ;  /* 0xfffffc0808087981 */ /* 0x000e24000c1e1900 */
[----:B0-----:R-:W-:-:S07]  /*0a90*/  FFMA R5, R10, R8, R5 ;  /* 0x000000080a057223 */ /* 0x001fce0000000005 */
.L_x_22:
[----:B------:R-:W-:Y:S05]  /*0aa0*/  BSYNC.RECONVERGENT B0 ;  /* 0x0000000000007941 */ /* 0x000fea0003800200 */
.L_x_21:
[----:B------:R1:W-:Y:S01]  /*0ab0*/  STG.E desc[UR8][R2.64], R5 ;  /* 0x0000000502007986 */ /* 0x0003e2000c101908 */
[----:B------:R-:W-:-:S12]  /*0ac0*/  UIADD3 UR4, UPT, UPT, UR4, 0x2, URZ ;  /* 0x0000000204047890 */ /* 0x000fd8000fffe0ff */
.L_x_20:
[----:B------:R-:W-:Y:S01]  /*0ad0*/  IADD3 R4, PT, PT, R4, UR4, RZ ;  /* 0x0000000404047c10 */ /* 0x000fe2000fffe0ff */
[----:B------:R-:W-:Y:S03]  /*0ae0*/  BSSY.RECONVERGENT B0, `(.L_x_23) ;  /* 0x000000d000007945 */ /* 0x000fe60003800200 */
[----:B------:R-:W-:-:S04]  /*0af0*/  ISETP.GE.AND P0, PT, R4, UR6, PT ;  /* 0x0000000604007c0c */ /* 0x000fc8000bf06270 */
[----:B------:R-:W-:-:S13]  /*0b00*/  ISETP.LT.OR P0, PT, R4, RZ, P0 ;  /* 0x000000ff0400720c */ /* 0x000fda0000701670 */
[----:B------:R-:W-:Y:S05]  /*0b10*/  @P0 BRA `(.L_x_24) ;  /* 0x0000000000240947 */ /* 0x000fea0003800000 */
[----:B------:R-:W5:Y:S01]  /*0b20*/  LDC.64 R8, c[0x0][0x388] ;  /* 0x0000e200ff087b82 */ /* 0x000f620000000a00 */
[----:B------:R-:W-:Y:S01]  /*0b30*/  VIADD R7, R0, UR4 ;  /* 0x0000000400077c36 */ /* 0x000fe20008000000 */
[----:B------:R-:W-:-:S06]  /*0b40*/  IADD3 R13, PT, PT, R6, -UR4, RZ ;  /* 0x80000004060d7c10 */ /* 0x000fcc000fffe0ff */
[----:B------:R-:W0:Y:S01]  /*0b50*/  LDC.64 R10, c[0x0][0x390] ;  /* 0x0000e400ff0a7b82 */ /* 0x000e220000000a00 */
[----:B-----5:R-:W-:-:S06]  /*0b60*/  IMAD.WIDE R6, R7, 0x4, R8 ;  /* 0x0000000407067825 */ /* 0x020fcc00078e0208 */
[----:B------:R-:W1:Y:S01]  /*0b70*/  LDG.E R6, desc[UR8][R6.64] ;  /* 0x0000000806067981 */ /* 0x000e62000c1e1900 */
[----:B0-----:R-:W-:-:S06]  /*0b80*/  IMAD.WIDE R8, R13, 0x4, R10 ;  /* 0x000000040d087825 */ /* 0x001fcc00078e020a */
[----:B------:R-:W1:Y:S02]  /*0b90*/  LDG.E R8, desc[UR8][R8.64] ;  /* 0x0000000808087981 */ /* 0x000e64000c1e1900 */
[----:B-1234-:R-:W-:-:S07]  /*0ba0*/  FFMA R5, R6, R8, R5 ;  /* 0x0000000806057223 */ /* 0x01efce0000000005 */
.L_x_24:
[----:B------:R-:W-:Y:S05]  /*0bb0*/  BSYNC.RECONVERGENT B0 ;  /* 0x0000000000007941 */ /* 0x000fea0003800200 */
.L_x_23:
[----:B------:R-:W-:Y:S01]  /*0bc0*/  STG.E desc[UR8][R2.64], R5 ;  /* 0x0000000502007986 */ /* 0x000fe2000c101908 */
[----:B------:R-:W-:Y:S05]  /*0bd0*/  EXIT ;  /* 0x000000000000794d */ /* 0x000fea0003800000 */
.L_x_25:
        /* <DEDUP_REMOVED lines=10> */
.L_x_27:


//--------------------- .nv.shared.reserved.0     --------------------------
	.section	.nv.shared.reserved.0,"aw",@nobits
	.weak		__nv_reservedSMEM_offset_0_alias
	.size		__nv_reservedSMEM_offset_0_alias, 0, 64
	.other		__nv_reservedSMEM_offset_0_alias,@"STO_CUDA_RESERVED_SHARED STV_DEFAULT"
__nv_reservedSMEM_offset_0_alias:
	.zero		0
	.zero		64


//--------------------- .nv.constant0._Z20convolutionColumnGPUPfS_S_iii --------------------------
	.section	.nv.constant0._Z20convolutionColumnGPUPfS_S_iii,"a",@progbits
	.sectionflags	@""
	.align	4
.nv.constant0._Z20convolutionColumnGPUPfS_S_iii:
	.zero		932


//--------------------- .nv.constant0._Z17convolutionRowGPUPfS_S_iii --------------------------
	.section	.nv.constant0._Z17convolutionRowGPUPfS_S_iii,"a",@progbits
	.sectionflags	@""
	.align	4
.nv.constant0._Z17convolutionRowGPUPfS_S_iii:
	.zero		932


//--------------------- SYMBOLS --------------------------

	.type		.nv.reservedSmem.offset0,@object
	.size		.nv.reservedSmem.offset0,0x4
